def matmul_kernel(
    a_ptr,
    b_ptr,
    c_ptr,
    M,
    N,
    K,
    stride_am,
    stride_ak,
    stride_bk,
    stride_bn,
    stride_cm,
    stride_cn,
    BLOCK_M: tl.constexpr,
    BLOCK_N: tl.constexpr,
    BLOCK_K: tl.constexpr,
    GROUP_M: tl.constexpr,
):
    pid = tl.program_id(axis=0)
    num_pid_m = tl.cdiv(M, BLOCK_M)
    num_pid_n = tl.cdiv(N, BLOCK_N)
    num_pid_in_group = GROUP_M * num_pid_n
    group_id = pid // num_pid_in_group
    first_pid_m = group_id * GROUP_M
    group_size_m = min(num_pid_m - first_pid_m, GROUP_M)
    pid_m = first_pid_m + ((pid % num_pid_in_group) % group_size_m)
    pid_n = (pid % num_pid_in_group) // group_size_m

    offs_am = (pid_m * BLOCK_M + tl.arange(0, BLOCK_M)) % M
    offs_bn = (pid_n * BLOCK_N + tl.arange(0, BLOCK_N)) % N
    offs_k = tl.arange(0, BLOCK_K)
    a_ptrs = a_ptr + offs_am[:, None] * stride_am + offs_k[None, :] * stride_ak
    b_ptrs = b_ptr + offs_k[:, None] * stride_bk + offs_bn[None, :] * stride_bn

    acc = tl.zeros((BLOCK_M, BLOCK_N), dtype=tl.float32)
    for kk in range(0, tl.cdiv(K, BLOCK_K)):
        a = tl.load(a_ptrs, mask=offs_k[None, :] < K - kk * BLOCK_K, other=0.0)
        b = tl.load(b_ptrs, mask=offs_k[:, None] < K - kk * BLOCK_K, other=0.0)
        acc = tl.dot(a, b, acc)
        a_ptrs += BLOCK_K * stride_ak
        b_ptrs += BLOCK_K * stride_bk

    c = acc.to(c_ptr.dtype.element_ty)
    offs_cm = pid_m * BLOCK_M + tl.arange(0, BLOCK_M)
    offs_cn = pid_n * BLOCK_N + tl.arange(0, BLOCK_N)
    c_ptrs = c_ptr + offs_cm[:, None] * stride_cm + offs_cn[None, :] * stride_cn
    mask = (offs_cm[:, None] < M) & (offs_cn[None, :] < N)
    tl.store(c_ptrs, c, mask=mask)

# config = {"BLOCK_K": 32, "BLOCK_M": 256, "BLOCK_N": 16, "GROUP_M": 8, "arch": "sm_80", "dtype": "fp16", "num_ctas": 1, "num_stages": 3, "num_warps": 4}
# arch = sm_80


// ===== COMPILED SASS (sm_80) =====

	.target	sm_80

	.elftype	@"ET_EXEC"


//--------------------- .note.nv.tkinfo           --------------------------
	.section	.note.nv.tkinfo,"",@"SHT_NOTE"
	.sectionflags	@"SHF_NOTE_NV_TKINFO"
	.tkinfo
        /*0018*/ 	.word	0x00000002
        /*0030*/ 	.string	""
        /*0030*/ 	.string	"ptxas"
        /*0030*/ 	.string	"Cuda compilation tools, release 13.0, V13.0.88"
        /*0030*/ 	.string	"Build cuda_13.0.r13.0/compiler.36424714_0"
        /*0030*/ 	.string	"-v  -suppress-debug-info  -lineinfo  -arch sm_80 "



//--------------------- .note.nv.cuinfo           --------------------------
	.section	.note.nv.cuinfo,"",@"SHT_NOTE"
	.sectionflags	@"SHF_NOTE_NV_CUINFO"
        /*0018*/ 	.short	0x0002
        /*001a*/ 	.short	0x0050
        /*001c*/ 	.short	0x0082
	.zero		2


//--------------------- .nv.info                  --------------------------
	.section	.nv.info,"",@"SHT_CUDA_INFO"
	.align	4


	//----- nvinfo : EIATTR_REGCOUNT
	.align		4
        /*0000*/ 	.byte	0x04, 0x2f
        /*0002*/ 	.short	(.L_1 - .L_0)
	.align		4
.L_0:
        /*0004*/ 	.word	index@(matmul_kernel)
        /*0008*/ 	.word	0x000000ff


	//----- nvinfo : EIATTR_FRAME_SIZE
	.align		4
.L_1:
        /*000c*/ 	.byte	0x04, 0x11
        /*000e*/ 	.short	(.L_3 - .L_2)
	.align		4
.L_2:
        /*0010*/ 	.word	index@(matmul_kernel)
        /*0014*/ 	.word	0x00000000


	//----- nvinfo : EIATTR_MIN_STACK_SIZE
	.align		4
.L_3:
        /*0018*/ 	.byte	0x04, 0x12
        /*001a*/ 	.short	(.L_5 - .L_4)
	.align		4
.L_4:
        /*001c*/ 	.word	index@(matmul_kernel)
        /*0020*/ 	.word	0x00000000
.L_5:


//--------------------- .nv.info.matmul_kernel    --------------------------
	.section	.nv.info.matmul_kernel,"",@"SHT_CUDA_INFO"
	.sectionflags	@""
	.align	4


	//----- nvinfo : EIATTR_CUDA_API_VERSION
	.align		4
        /*0000*/ 	.byte	0x04, 0x37
        /*0002*/ 	.short	(.L_7 - .L_6)
.L_6:
        /*0004*/ 	.word	0x00000082


	//----- nvinfo : EIATTR_SW2861232_WAR
	.align		4
.L_7:
        /*0008*/ 	.byte	0x01, 0x35
	.zero		2


	//----- nvinfo : EIATTR_PARAM_CBANK
	.align		4
        /*000c*/ 	.byte	0x04, 0x0a
        /*000e*/ 	.short	(.L_9 - .L_8)
	.align		4
.L_8:
        /*0010*/ 	.word	index@(.nv.constant0.matmul_kernel)
        /*0014*/ 	.short	0x0160
        /*0016*/ 	.short	0x0050


	//----- nvinfo : EIATTR_CBANK_PARAM_SIZE
	.align		4
.L_9:
        /*0018*/ 	.byte	0x03, 0x19
        /*001a*/ 	.short	0x0050


	//----- nvinfo : EIATTR_KPARAM_INFO
	.align		4
        /*001c*/ 	.byte	0x04, 0x17
        /*001e*/ 	.short	(.L_11 - .L_10)
.L_10:
        /*0020*/ 	.word	0x00000000
        /*0024*/ 	.short	0x000d
        /*0026*/ 	.short	0x0048
        /*0028*/ 	.byte	0x00, 0xf4, 0x21, 0x00


	//----- nvinfo : EIATTR_KPARAM_INFO
	.align		4
.L_11:
        /*002c*/ 	.byte	0x04, 0x17
        /*002e*/ 	.short	(.L_13 - .L_12)
.L_12:
        /*0030*/ 	.word	0x00000000
        /*0034*/ 	.short	0x000c
        /*0036*/ 	.short	0x0040
        /*0038*/ 	.byte	0x00, 0xf4, 0x21, 0x00


	//----- nvinfo : EIATTR_KPARAM_INFO
	.align		4
.L_13:
        /*003c*/ 	.byte	0x04, 0x17
        /*003e*/ 	.short	(.L_15 - .L_14)
.L_14:
        /*0040*/ 	.word	0x00000000
        /*0044*/ 	.short	0x000b
        /*0046*/ 	.short	0x0038
        /*0048*/ 	.byte	0x00, 0xf0, 0x11, 0x00


	//----- nvinfo : EIATTR_KPARAM_INFO
	.align		4
.L_15:
        /*004c*/ 	.byte	0x04, 0x17
        /*004e*/ 	.short	(.L_17 - .L_16)
.L_16:
        /*0050*/ 	.word	0x00000000
        /*0054*/ 	.short	0x000a
        /*0056*/ 	.short	0x0034
        /*0058*/ 	.byte	0x00, 0xf0, 0x11, 0x00


	//----- nvinfo : EIATTR_KPARAM_INFO
	.align		4
.L_17:
        /*005c*/ 	.byte	0x04, 0x17
        /*005e*/ 	.short	(.L_19 - .L_18)
.L_18:
        /*0060*/ 	.word	0x00000000
        /*0064*/ 	.short	0x0009
        /*0066*/ 	.short	0x0030
        /*0068*/ 	.byte	0x00, 0xf0, 0x11, 0x00


	//----- nvinfo : EIATTR_KPARAM_INFO
	.align		4
.L_19:
        /*006c*/ 	.byte	0x04, 0x17
        /*006e*/ 	.short	(.L_21 - .L_20)
.L_20:
        /*0070*/ 	.word	0x00000000
        /*0074*/ 	.short	0x0008
        /*0076*/ 	.short	0x002c
        /*0078*/ 	.byte	0x00, 0xf0, 0x11, 0x00


	//----- nvinfo : EIATTR_KPARAM_INFO
	.align		4
.L_21:
        /*007c*/ 	.byte	0x04, 0x17
        /*007e*/ 	.short	(.L_23 - .L_22)
.L_22:
        /*0080*/ 	.word	0x00000000
        /*0084*/ 	.short	0x0007
        /*0086*/ 	.short	0x0028
        /*0088*/ 	.byte	0x00, 0xf0, 0x11, 0x00


	//----- nvinfo : EIATTR_KPARAM_INFO
	.align		4
.L_23:
        /*008c*/ 	.byte	0x04, 0x17
        /*008e*/ 	.short	(.L_25 - .L_24)
.L_24:
        /*0090*/ 	.word	0x00000000
        /*0094*/ 	.short	0x0006
        /*0096*/ 	.short	0x0024
        /*0098*/ 	.byte	0x00, 0xf0, 0x11, 0x00


	//----- nvinfo : EIATTR_KPARAM_INFO
	.align		4
.L_25:
        /*009c*/ 	.byte	0x04, 0x17
        /*009e*/ 	.short	(.L_27 - .L_26)
.L_26:
        /*00a0*/ 	.word	0x00000000
        /*00a4*/ 	.short	0x0005
        /*00a6*/ 	.short	0x0020
        /*00a8*/ 	.byte	0x00, 0xf0, 0x11, 0x00


	//----- nvinfo : EIATTR_KPARAM_INFO
	.align		4
.L_27:
        /*00ac*/ 	.byte	0x04, 0x17
        /*00ae*/ 	.short	(.L_29 - .L_28)
.L_28:
        /*00b0*/ 	.word	0x00000000
        /*00b4*/ 	.short	0x0004
        /*00b6*/ 	.short	0x001c
        /*00b8*/ 	.byte	0x00, 0xf0, 0x11, 0x00


	//----- nvinfo : EIATTR_KPARAM_INFO
	.align		4
.L_29:
        /*00bc*/ 	.byte	0x04, 0x17
        /*00be*/ 	.short	(.L_31 - .L_30)
.L_30:
        /*00c0*/ 	.word	0x00000000
        /*00c4*/ 	.short	0x0003
        /*00c6*/ 	.short	0x0018
        /*00c8*/ 	.byte	0x00, 0xf0, 0x11, 0x00


	//----- nvinfo : EIATTR_KPARAM_INFO
	.align		4
.L_31:
        /*00cc*/ 	.byte	0x04, 0x17
        /*00ce*/ 	.short	(.L_33 - .L_32)
.L_32:
        /*00d0*/ 	.word	0x00000000
        /*00d4*/ 	.short	0x0002
        /*00d6*/ 	.short	0x0010
        /*00d8*/ 	.byte	0x00, 0xf4, 0x21, 0x00


	//----- nvinfo : EIATTR_KPARAM_INFO
	.align		4
.L_33:
        /*00dc*/ 	.byte	0x04, 0x17
        /*00de*/ 	.short	(.L_35 - .L_34)
.L_34:
        /*00e0*/ 	.word	0x00000000
        /*00e4*/ 	.short	0x0001
        /*00e6*/ 	.short	0x0008
        /*00e8*/ 	.byte	0x00, 0xf4, 0x21, 0x00


	//----- nvinfo : EIATTR_KPARAM_INFO
	.align		4
.L_35:
        /*00ec*/ 	.byte	0x04, 0x17
        /*00ee*/ 	.short	(.L_37 - .L_36)
.L_36:
        /*00f0*/ 	.word	0x00000000
        /*00f4*/ 	.short	0x0000
        /*00f6*/ 	.short	0x0000
        /*00f8*/ 	.byte	0x00, 0xf4, 0x21, 0x00


	//----- nvinfo : EIATTR_MAXREG_COUNT
	.align		4
.L_37:
        /*00fc*/ 	.byte	0x03, 0x1b
        /*00fe*/ 	.short	0x00ff


	//----- nvinfo : EIATTR_NUM_BARRIERS
	.align		4
        /*0100*/ 	.byte	0x02, 0x4c
        /*0102*/ 	.byte	0x01
	.zero		1


	//----- nvinfo : EIATTR_MERCURY_ISA_VERSION
	.align		4
        /*0104*/ 	.byte	0x03, 0x5f
        /*0106*/ 	.short	0x0000


	//----- nvinfo : EIATTR_EXIT_INSTR_OFFSETS
	.align		4
        /*0108*/ 	.byte	0x04, 0x1c
        /*010a*/ 	.short	(.L_39 - .L_38)


	//   ....[0]....
.L_38:
        /*010c*/ 	.word	0x00003e00


	//   ....[1]....
        /*0110*/ 	.word	0x00003e30


	//----- nvinfo : EIATTR_REQNTID
	.align		4
.L_39:
        /*0114*/ 	.byte	0x04, 0x10
        /*0116*/ 	.short	(.L_41 - .L_40)
.L_40:
        /*0118*/ 	.word	0x00000080
        /*011c*/ 	.word	0x00000001
        /*0120*/ 	.word	0x00000001
.L_41:


//--------------------- .nv.callgraph             --------------------------
	.section	.nv.callgraph,"",@"SHT_CUDA_CALLGRAPH"
	.align	4
	.sectionentsize	8
	.align		4
        /*0000*/ 	.word	0x00000000
	.align		4
        /*0004*/ 	.word	0xffffffff
	.align		4
        /*0008*/ 	.word	0x00000000
	.align		4
        /*000c*/ 	.word	0xfffffffe
	.align		4
        /*0010*/ 	.word	0x00000000
	.align		4
        /*0014*/ 	.word	0xfffffffd
	.align		4
        /*0018*/ 	.word	0x00000000
	.align		4
        /*001c*/ 	.word	0xfffffffc


//--------------------- .nv.rel.action            --------------------------
	.section	.nv.rel.action,"",@"SHT_CUDA_RELOCINFO"
	.align	8
	.sectionentsize	8
        /*0000*/ 	.byte	0x73, 0x00, 0x00, 0x00, 0x00, 0x00, 0x00, 0x00, 0x00, 0x00, 0x00, 0x11, 0x25, 0x00, 0x05, 0x36


//--------------------- .nv.constant0.matmul_kernel --------------------------
	.section	.nv.constant0.matmul_kernel,"a",@progbits
	.sectionflags	@""
	.align	4
.nv.constant0.matmul_kernel:
	.zero		432


//--------------------- .text.matmul_kernel       --------------------------
	.section	.text.matmul_kernel,"ax",@progbits
	.sectioninfo	@"SHI_REGISTERS=255"
	.align	128
        .global         matmul_kernel
        .type           matmul_kernel,@function
        .size           matmul_kernel,(.L_x_5 - matmul_kernel)
        .other          matmul_kernel,@"STO_CUDA_ENTRY STV_DEFAULT"
matmul_kernel:
.text.matmul_kernel:
[----:B------:R-:W-:Y:S02]  /*0000*/  IMAD.MOV.U32 R1, RZ, RZ, c[0x0][0x28] ;  /* 0x00000a00ff017624 */ /* 0x000fe400078e00ff */
[----:B------:R-:W-:Y:S01]  /*0010*/  IMAD.MOV.U32 R0, RZ, RZ, c[0x0][0x17c] ;  /* 0x00005f00ff007624 */ /* 0x000fe200078e00ff */
[----:B------:R-:W0:Y:S01]  /*0020*/  S2R R5, SR_CTAID.X ;  /* 0x0000000000057919 */ /* 0x000e220000002500 */
[----:B------:R-:W-:Y:S02]  /*0030*/  ULDC UR6, c[0x0][0x180] ;  /* 0x0000600000067ab9 */ /* 0x000fe40000000800 */
[----:B------:R-:W-:Y:S01]  /*0040*/  UIADD3 UR6, UR6, 0x1f, URZ ;  /* 0x0000001f06067890 */ /* 0x000fe2000fffe03f */
[----:B------:R-:W-:Y:S01]  /*0050*/  IADD3 R0, R0, 0xf, RZ ;  /* 0x0000000f00007810 */ /* 0x000fe20007ffe0ff */
[----:B------:R-:W1:Y:S01]  /*0060*/  S2R R15, SR_TID.X ;  /* 0x00000000000f7919 */ /* 0x000e620000002100 */
[----:B------:R-:W-:Y:S02]  /*0070*/  ULDC.64 UR8, c[0x0][0x118] ;  /* 0x0000460000087ab9 */ /* 0x000fe40000000a00 */
[----:B------:R-:W-:Y:S01]  /*0080*/  SHF.R.S32.HI R3, RZ, 0x1f, R0 ;  /* 0x0000001fff037819 */ /* 0x000fe20000011400 */
[----:B------:R-:W-:-:S03]  /*0090*/  UISETP.GT.AND UP0, UPT, UR6, 0x1f, UPT ;  /* 0x0000001f0600788c */ /* 0x000fc6000bf04270 */
[----:B------:R-:W-:-:S04]  /*00a0*/  LEA.HI R3, R3, R0, RZ, 0x4 ;  /* 0x0000000003037211 */ /* 0x000fc800078f20ff */
[----:B------:R-:W-:-:S05]  /*00b0*/  SHF.R.S32.HI R3, RZ, 0x4, R3 ;  /* 0x00000004ff037819 */ /* 0x000fca0000011403 */
[----:B------:R-:W-:Y:S01]  /*00c0*/  IMAD.SHL.U32 R4, R3, 0x8, RZ ;  /* 0x0000000803047824 */ /* 0x000fe200078e00ff */
[----:B0-----:R-:W-:-:S04]  /*00d0*/  IABS R8, R5 ;  /* 0x0000000500087213 */ /* 0x001fc80000000000 */
[-C--:B------:R-:W-:Y:S02]  /*00e0*/  IABS R7, R4.reuse ;  /* 0x0000000400077213 */ /* 0x080fe40000000000 */
[----:B------:R-:W-:Y:S02]  /*00f0*/  IABS R10, R4 ;  /* 0x00000004000a7213 */ /* 0x000fe40000000000 */
[----:B------:R-:W0:Y:S01]  /*0100*/  I2F.RP R0, R7 ;  /* 0x0000000700007306 */ /* 0x000e220000209400 */
[C---:B-1----:R-:W-:Y:S02]  /*0110*/  LOP3.LUT R14, R15.reuse, 0x7f, RZ, 0xc0, !PT ;  /* 0x0000007f0f0e7812 */ /* 0x042fe400078ec0ff */
[----:B------:R-:W-:-:S05]  /*0120*/  LOP3.LUT R16, R15, 0x60, RZ, 0xc0, !PT ;  /* 0x000000600f107812 */ /* 0x000fca00078ec0ff */
[----:B0-----:R-:W0:Y:S02]  /*0130*/  MUFU.RCP R0, R0 ;  /* 0x0000000000007308 */ /* 0x001e240000001000 */
[----:B0-----:R-:W-:Y:S01]  /*0140*/  IADD3 R2, R0, 0xffffffe, RZ ;  /* 0x0ffffffe00027810 */ /* 0x001fe20007ffe0ff */
[----:B------:R-:W-:-:S05]  /*0150*/  IMAD.MOV R0, RZ, RZ, -R10 ;  /* 0x000000ffff007224 */ /* 0x000fca00078e0a0a */
[----:B------:R0:W1:Y:S02]  /*0160*/  F2I.FTZ.U32.TRUNC.NTZ R3, R2 ;  /* 0x0000000200037305 */ /* 0x000064000021f000 */
[----:B0-----:R-:W-:Y:S02]  /*0170*/  IMAD.MOV.U32 R2, RZ, RZ, RZ ;  /* 0x000000ffff027224 */ /* 0x001fe400078e00ff */
[----:B-1----:R-:W-:-:S04]  /*0180*/  IMAD.MOV R6, RZ, RZ, -R3 ;  /* 0x000000ffff067224 */ /* 0x002fc800078e0a03 */
[----:B------:R-:W-:Y:S02]  /*0190*/  IMAD R9, R6, R7, RZ ;  /* 0x0000000706097224 */ /* 0x000fe400078e02ff */
[----:B------:R-:W-:Y:S02]  /*01a0*/  IMAD.MOV.U32 R6, RZ, RZ, R8 ;  /* 0x000000ffff067224 */ /* 0x000fe400078e0008 */
[----:B------:R-:W-:-:S06]  /*01b0*/  IMAD.HI.U32 R3, R3, R9, R2 ;  /* 0x0000000903037227 */ /* 0x000fcc00078e0002 */
[----:B------:R-:W-:-:S04]  /*01c0*/  IMAD.HI.U32 R3, R3, R6, RZ ;  /* 0x0000000603037227 */ /* 0x000fc800078e00ff */
[----:B------:R-:W-:-:S05]  /*01d0*/  IMAD R0, R3, R0, R6 ;  /* 0x0000000003007224 */ /* 0x000fca00078e0206 */
[----:B------:R-:W-:-:S13]  /*01e0*/  ISETP.GT.U32.AND P1, PT, R7, R0, PT ;  /* 0x000000000700720c */ /* 0x000fda0003f24070 */
[----:B------:R-:W-:Y:S01]  /*01f0*/  @!P1 IMAD.IADD R0, R0, 0x1, -R7 ;  /* 0x0000000100009824 */ /* 0x000fe200078e0a07 */
[----:B------:R-:W-:Y:S02]  /*0200*/  @!P1 IADD3 R3, R3, 0x1, RZ ;  /* 0x0000000103039810 */ /* 0x000fe40007ffe0ff */
[----:B------:R-:W-:Y:S02]  /*0210*/  ISETP.NE.AND P1, PT, R4, RZ, PT ;  /* 0x000000ff0400720c */ /* 0x000fe40003f25270 */
[----:B------:R-:W-:Y:S02]  /*0220*/  ISETP.GE.U32.AND P0, PT, R0, R7, PT ;  /* 0x000000070000720c */ /* 0x000fe40003f06070 */
[----:B------:R-:W-:-:S04]  /*0230*/  LOP3.LUT R0, R5, R4, RZ, 0x3c, !PT ;  /* 0x0000000405007212 */ /* 0x000fc800078e3cff */
[----:B------:R-:W-:Y:S01]  /*0240*/  ISETP.GE.AND P2, PT, R0, RZ, PT ;  /* 0x000000ff0000720c */ /* 0x000fe20003f46270 */
[----:B------:R-:W-:-:S05]  /*0250*/  IMAD.MOV.U32 R0, RZ, RZ, c[0x0][0x178] ;  /* 0x00005e00ff007624 */ /* 0x000fca00078e00ff */
[----:B------:R-:W-:Y:S02]  /*0260*/  IADD3 R0, R0, 0xff, RZ ;  /* 0x000000ff00007810 */ /* 0x000fe40007ffe0ff */
[----:B------:R-:W-:-:S05]  /*0270*/  @P0 IADD3 R3, R3, 0x1, RZ ;  /* 0x0000000103030810 */ /* 0x000fca0007ffe0ff */
[----:B------:R-:W-:Y:S01]  /*0280*/  IMAD.MOV.U32 R2, RZ, RZ, R3 ;  /* 0x000000ffff027224 */ /* 0x000fe200078e0003 */
[----:B------:R-:W-:-:S03]  /*0290*/  SHF.R.S32.HI R3, RZ, 0x1f, R0 ;  /* 0x0000001fff037819 */ /* 0x000fc60000011400 */
[----:B------:R-:W-:Y:S01]  /*02a0*/  @!P2 IMAD.MOV R2, RZ, RZ, -R2 ;  /* 0x000000ffff02a224 */ /* 0x000fe200078e0a02 */
[----:B------:R-:W-:Y:S02]  /*02b0*/  @!P1 LOP3.LUT R2, RZ, R4, RZ, 0x33, !PT ;  /* 0x00000004ff029212 */ /* 0x000fe400078e33ff */
[----:B------:R-:W-:-:S03]  /*02c0*/  LEA.HI R3, R3, R0, RZ, 0x8 ;  /* 0x0000000003037211 */ /* 0x000fc600078f40ff */
[----:B------:R-:W-:Y:S02]  /*02d0*/  IMAD.SHL.U32 R6, R2, 0x8, RZ ;  /* 0x0000000802067824 */ /* 0x000fe400078e00ff */
[----:B------:R-:W-:-:S03]  /*02e0*/  IMAD.MOV R2, RZ, RZ, -R2 ;  /* 0x000000ffff027224 */ /* 0x000fc600078e0a02 */
[----:B------:R-:W-:Y:S01]  /*02f0*/  LEA.HI.SX32 R3, R3, -R6, 0x18 ;  /* 0x8000000603037211 */ /* 0x000fe200078fc2ff */
[----:B------:R-:W-:-:S03]  /*0300*/  IMAD R4, R4, R2, R5 ;  /* 0x0000000204047224 */ /* 0x000fc600078e0205 */
[----:B------:R-:W-:Y:S02]  /*0310*/  IMNMX R11, R3, 0x8, PT ;  /* 0x00000008030b7817 */ /* 0x000fe40003800200 */
[----:B------:R-:W-:Y:S02]  /*0320*/  IABS R9, R4 ;  /* 0x0000000400097213 */ /* 0x000fe40000000000 */
[----:B------:R-:W-:-:S04]  /*0330*/  IABS R7, R11 ;  /* 0x0000000b00077213 */ /* 0x000fc80000000000 */
[----:B------:R-:W0:Y:S08]  /*0340*/  I2F.RP R0, R7 ;  /* 0x0000000700007306 */ /* 0x000e300000209400 */
[----:B0-----:R-:W0:Y:S02]  /*0350*/  MUFU.RCP R0, R0 ;  /* 0x0000000000007308 */ /* 0x001e240000001000 */
[----:B0-----:R-:W-:-:S06]  /*0360*/  IADD3 R3, R0, 0xffffffe, RZ ;  /* 0x0ffffffe00037810 */ /* 0x001fcc0007ffe0ff */
[----:B------:R-:W0:Y:S02]  /*0370*/  F2I.FTZ.U32.TRUNC.NTZ R3, R3 ;  /* 0x0000000300037305 */ /* 0x000e24000021f000 */
[----:B0-----:R-:W-:-:S04]  /*0380*/  IMAD.MOV R8, RZ, RZ, -R3 ;  /* 0x000000ffff087224 */ /* 0x001fc800078e0a03 */
[----:B------:R-:W-:Y:S01]  /*0390*/  IMAD.MOV.U32 R2, RZ, RZ, R8 ;  /* 0x000000ffff027224 */ /* 0x000fe200078e0008 */
[----:B------:R-:W-:-:S03]  /*03a0*/  IABS R8, R11 ;  /* 0x0000000b00087213 */ /* 0x000fc60000000000 */
[----:B------:R-:W-:Y:S02]  /*03b0*/  IMAD R5, R2, R7, RZ ;  /* 0x0000000702057224 */ /* 0x000fe400078e02ff */
[----:B------:R-:W-:Y:S02]  /*03c0*/  IMAD.MOV.U32 R2, RZ, RZ, RZ ;  /* 0x000000ffff027224 */ /* 0x000fe400078e00ff */
[----:B------:R-:W-:Y:S02]  /*03d0*/  IMAD.MOV R0, RZ, RZ, -R8 ;  /* 0x000000ffff007224 */ /* 0x000fe400078e0a08 */
[----:B------:R-:W-:-:S04]  /*03e0*/  IMAD.HI.U32 R2, R3, R5, R2 ;  /* 0x0000000503027227 */ /* 0x000fc800078e0002 */
[----:B------:R-:W-:Y:S02]  /*03f0*/  IMAD.MOV.U32 R3, RZ, RZ, c[0x0][0x180] ;  /* 0x00006000ff037624 */ /* 0x000fe400078e00ff */
        /* <DEDUP_REMOVED lines=8> */
[----:B------:R-:W-:-:S07]  /*0480*/  ISETP.GE.AND P2, PT, R0, RZ, PT ;  /* 0x000000ff0000720c */ /* 0x000fce0003f46270 */
[----:B------:R-:W-:Y:S02]  /*0490*/  @P0 IADD3 R2, R2, 0x1, RZ ;  /* 0x0000000102020810 */ /* 0x000fe40007ffe0ff */
[----:B------:R-:W-:-:S04]  /*04a0*/  PLOP3.LUT P0, PT, PT, PT, UP0, 0x80, 0x0 ;  /* 0x000000000000781c */ /* 0x000fc80003f0f008 */
[----:B------:R-:W-:Y:S01]  /*04b0*/  @!P2 IMAD.MOV R2, RZ, RZ, -R2 ;  /* 0x000000ffff02a224 */ /* 0x000fe200078e0a02 */
[----:B------:R-:W-:-:S05]  /*04c0*/  @!P1 LOP3.LUT R2, RZ, R11, RZ, 0x33, !PT ;  /* 0x0000000bff029212 */ /* 0x000fca00078e33ff */
[----:B------:R-:W-:Y:S02]  /*04d0*/  IMAD.MOV R0, RZ, RZ, -R2 ;  /* 0x000000ffff007224 */ /* 0x000fe400078e0a02 */
[----:B------:R-:W-:Y:S02]  /*04e0*/  IMAD.SHL.U32 R229, R2, 0x10, RZ ;  /* 0x0000001002e57824 */ /* 0x000fe400078e00ff */
[----:B------:R-:W-:-:S04]  /*04f0*/  IMAD R0, R11, R0, R4 ;  /* 0x000000000b007224 */ /* 0x000fc800078e0204 */
[----:B------:R-:W-:-:S04]  /*0500*/  IMAD.IADD R0, R6, 0x1, R0 ;  /* 0x0000000106007824 */ /* 0x000fc800078e0200 */
[----:B------:R-:W-:-:S05]  /*0510*/  IMAD R227, R0, 0x100, R14 ;  /* 0x0000010000e37824 */ /* 0x000fca00078e020e */
[----:B------:R-:W-:Y:S01]  /*0520*/  IADD3 R231, R227, 0x80, RZ ;  /* 0x00000080e3e77810 */ /* 0x000fe20007ffe0ff */
[----:B------:R-:W-:Y:S05]  /*0530*/  @P0 BRA `(.L_x_0) ;  /* 0x000000a000000947 */ /* 0x000fea0003800000 */
[----:B------:R-:W-:Y:S01]  /*0540*/  IMAD.SHL.U32 R251, R15, 0x100, RZ ;  /* 0x000001000ffb7824 */ /* 0x000fe200078e00ff */
[----:B------:R-:W-:Y:S01]  /*0550*/  CS2R R120, SRZ ;  /* 0x0000000000787805 */ /* 0x000fe2000001ff00 */
[----:B------:R-:W-:Y:S01]  /*0560*/  CS2R R122, SRZ ;  /* 0x00000000007a7805 */ /* 0x000fe2000001ff00 */
[----:B------:R-:W-:Y:S01]  /*0570*/  CS2R R8, SRZ ;  /* 0x0000000000087805 */ /* 0x000fe2000001ff00 */
[----:B------:R-:W-:Y:S01]  /*0580*/  CS2R R10, SRZ ;  /* 0x00000000000a7805 */ /* 0x000fe2000001ff00 */
[----:B------:R-:W-:Y:S01]  /*0590*/  CS2R R100, SRZ ;  /* 0x0000000000647805 */ /* 0x000fe2000001ff00 */
[----:B------:R-:W-:Y:S01]  /*05a0*/  CS2R R102, SRZ ;  /* 0x0000000000667805 */ /* 0x000fe2000001ff00 */
[----:B------:R-:W-:Y:S01]  /*05b0*/  CS2R R4, SRZ ;  /* 0x0000000000047805 */ /* 0x000fe2000001ff00 */
[----:B------:R-:W-:Y:S01]  /*05c0*/  CS2R R6, SRZ ;  /* 0x0000000000067805 */ /* 0x000fe2000001ff00 */
[----:B------:R-:W-:Y:S05]  /*05d0*/  BRA `(.L_x_1) ;  /* 0x00002c2000007947 */ /* 0x000fea0003800000 */
.L_x_0:
[----:B------:R-:W-:Y:S01]  /*05e0*/  IABS R12, c[0x0][0x178] ;  /* 0x00005e00000c7a13 */ /* 0x000fe20000000000 */
[C---:B------:R-:W-:Y:S01]  /*05f0*/  IMAD.SHL.U32 R225, R15.reuse, 0x2, RZ ;  /* 0x000000020fe17824 */ /* 0x040fe200078e00ff */
[----:B------:R-:W-:Y:S01]  /*0600*/  IABS R13, c[0x0][0x17c] ;  /* 0x00005f00000d7a13 */ /* 0x000fe20000000000 */
[----:B------:R-:W-:Y:S01]  /*0610*/  IMAD.SHL.U32 R251, R15, 0x100, RZ ;  /* 0x000001000ffb7824 */ /* 0x000fe200078e00ff */
[----:B------:R-:W0:Y:S01]  /*0620*/  I2F.RP R2, R12 ;  /* 0x0000000c00027306 */ /* 0x000e220000209400 */
[----:B------:R-:W-:Y:S01]  /*0630*/  IABS R8, R231 ;  /* 0x000000e700087213 */ /* 0x000fe20000000000 */
[----:B------:R-:W-:Y:S01]  /*0640*/  ULDC.64 UR4, c[0x0][0x188] ;  /* 0x0000620000047ab9 */ /* 0x000fe20000000a00 */
[----:B------:R-:W-:Y:S01]  /*0650*/  LEA.HI R10, R16, R229, RZ, 0x1b ;  /* 0x000000e5100a7211 */ /* 0x000fe200078fd8ff */
[----:B------:R-:W-:Y:S01]  /*0660*/  USHF.L.U32 UR7, UR5, 0x5, URZ ;  /* 0x0000000505077899 */ /* 0x000fe2000800063f */
[----:B------:R-:W-:Y:S01]  /*0670*/  CS2R R92, SRZ ;  /* 0x00000000005c7805 */ /* 0x000fe2000001ff00 */
[----:B------:R-:W-:Y:S01]  /*0680*/  UIMAD UR10, UR4, 0x1f, URZ ;  /* 0x0000001f040a78a4 */ /* 0x000fe2000f8e023f */
[----:B------:R-:W-:Y:S01]  /*0690*/  ISETP.GE.AND P1, PT, R10, RZ, PT ;  /* 0x000000ff0a00720c */ /* 0x000fe20003f26270 */
[----:B------:R-:W1:Y:S01]  /*06a0*/  I2F.RP R0, R13 ;  /* 0x0000000d00007306 */ /* 0x000e620000209400 */
[----:B------:R-:W-:Y:S01]  /*06b0*/  UIMAD UR11, UR4, 0x1e, URZ ;  /* 0x0000001e040b78a4 */ /* 0x000fe2000f8e023f */
[----:B------:R-:W-:Y:S01]  /*06c0*/  CS2R R94, SRZ ;  /* 0x00000000005e7805 */ /* 0x000fe2000001ff00 */
[----:B------:R-:W-:Y:S01]  /*06d0*/  UIMAD UR12, UR4, 0x1d, URZ ;  /* 0x0000001d040c78a4 */ /* 0x000fe2000f8e023f */
[----:B------:R-:W-:Y:S01]  /*06e0*/  IMAD.U32 R217, RZ, RZ, UR10 ;  /* 0x0000000affd97e24 */ /* 0x000fe2000f8e00ff */
[----:B------:R-:W-:Y:S01]  /*06f0*/  UIMAD UR13, UR4, 0x1c, URZ ;  /* 0x0000001c040d78a4 */ /* 0x000fe2000f8e023f */
[----:B------:R-:W-:Y:S01]  /*0700*/  CS2R R120, SRZ ;  /* 0x0000000000787805 */ /* 0x000fe2000001ff00 */
[----:B------:R-:W-:Y:S01]  /*0710*/  UIMAD UR14, UR4, 0x1b, URZ ;  /* 0x0000001b040e78a4 */ /* 0x000fe2000f8e023f */
[----:B0-----:R-:W0:Y:S01]  /*0720*/  MUFU.RCP R2, R2 ;  /* 0x0000000200027308 */ /* 0x001e220000001000 */
[----:B------:R-:W-:Y:S01]  /*0730*/  UIMAD UR15, UR4, 0x1a, URZ ;  /* 0x0000001a040f78a4 */ /* 0x000fe2000f8e023f */
[----:B------:R-:W-:Y:S01]  /*0740*/  IMAD.U32 R209, RZ, RZ, UR11 ;  /* 0x0000000bffd17e24 */ /* 0x000fe2000f8e00ff */
[----:B------:R-:W-:Y:S01]  /*0750*/  UIMAD UR16, UR4, 0x19, URZ ;  /* 0x00000019041078a4 */ /* 0x000fe2000f8e023f */
[----:B------:R-:W-:Y:S01]  /*0760*/  IMAD.U32 R31, RZ, RZ, UR12 ;  /* 0x0000000cff1f7e24 */ /* 0x000fe2000f8e00ff */
[----:B------:R-:W-:Y:S01]  /*0770*/  UIMAD UR17, UR4, 0x18, URZ ;  /* 0x00000018041178a4 */ /* 0x000fe2000f8e023f */
[----:B------:R-:W-:Y:S01]  /*0780*/  IMAD.U32 R35, RZ, RZ, UR13 ;  /* 0x0000000dff237e24 */ /* 0x000fe2000f8e00ff */
[----:B------:R-:W-:Y:S01]  /*0790*/  UIMAD UR18, UR4, 0x17, URZ ;  /* 0x00000017041278a4 */ /* 0x000fe2000f8e023f */
[----:B-1----:R-:W1:Y:S01]  /*07a0*/  MUFU.RCP R0, R0 ;  /* 0x0000000000007308 */ /* 0x002e620000001000 */
[----:B------:R-:W-:Y:S01]  /*07b0*/  UIMAD UR19, UR4, 0x16, URZ ;  /* 0x00000016041378a4 */ /* 0x000fe2000f8e023f */
[----:B------:R-:W-:Y:S01]  /*07c0*/  IMAD.U32 R39, RZ, RZ, UR14 ;  /* 0x0000000eff277e24 */ /* 0x000fe2000f8e00ff */
[----:B------:R-:W-:Y:S01]  /*07d0*/  UIMAD UR20, UR4, 0x15, URZ ;  /* 0x00000015041478a4 */ /* 0x000fe2000f8e023f */
[----:B------:R-:W-:Y:S01]  /*07e0*/  IMAD.U32 R43, RZ, RZ, UR15 ;  /* 0x0000000fff2b7e24 */ /* 0x000fe2000f8e00ff */
[----:B------:R-:W-:Y:S01]  /*07f0*/  UIMAD UR21, UR4, 0x14, URZ ;  /* 0x00000014041578a4 */ /* 0x000fe2000f8e023f */
[----:B------:R-:W-:Y:S01]  /*0800*/  IMAD.U32 R47, RZ, RZ, UR16 ;  /* 0x00000010ff2f7e24 */ /* 0x000fe2000f8e00ff */
[----:B------:R-:W-:Y:S01]  /*0810*/  UIMAD UR22, UR4, 0x13, URZ ;  /* 0x00000013041678a4 */ /* 0x000fe2000f8e023f */
[----:B0-----:R-:W-:Y:S01]  /*0820*/  IADD3 R6, R2, 0xffffffe, RZ ;  /* 0x0ffffffe02067810 */ /* 0x001fe20007ffe0ff */
[----:B------:R-:W-:Y:S01]  /*0830*/  UIMAD UR23, UR4, 0x12, URZ ;  /* 0x00000012041778a4 */ /* 0x000fe2000f8e023f */
[----:B------:R-:W-:Y:S01]  /*0840*/  IABS R2, R227 ;  /* 0x000000e300027213 */ /* 0x000fe20000000000 */
[----:B------:R-:W-:Y:S01]  /*0850*/  UIMAD UR24, UR4, 0x11, URZ ;  /* 0x00000011041878a4 */ /* 0x000fe2000f8e023f */
[----:B------:R0:W2:Y:S01]  /*0860*/  F2I.FTZ.U32.TRUNC.NTZ R7, R6 ;  /* 0x0000000600077305 */ /* 0x0000a2000021f000 */
[----:B------:R-:W-:Y:S01]  /*0870*/  USHF.L.U32 UR25, UR4, 0x4, URZ ;  /* 0x0000000404197899 */ /* 0x000fe2000800063f */
[----:B------:R-:W-:Y:S01]  /*0880*/  IMAD.U32 R51, RZ, RZ, UR17 ;  /* 0x00000011ff337e24 */ /* 0x000fe2000f8e00ff */
[----:B------:R-:W-:Y:S01]  /*0890*/  UIMAD UR26, UR4, 0xf, URZ ;  /* 0x0000000f041a78a4 */ /* 0x000fe2000f8e023f */
[----:B-1----:R-:W-:Y:S01]  /*08a0*/  IADD3 R4, R0, 0xffffffe, RZ ;  /* 0x0ffffffe00047810 */ /* 0x002fe20007ffe0ff */
[----:B------:R-:W-:Y:S01]  /*08b0*/  UIMAD UR27, UR4, 0xe, URZ ;  /* 0x0000000e041b78a4 */ /* 0x000fe2000f8e023f */
[----:B------:R-:W-:Y:S01]  /*08c0*/  IMAD.U32 R55, RZ, RZ, UR18 ;  /* 0x00000012ff377e24 */ /* 0x000fe2000f8e00ff */
[----:B------:R-:W-:Y:S01]  /*08d0*/  UIMAD UR28, UR4, 0xd, URZ ;  /* 0x0000000d041c78a4 */ /* 0x000fe2000f8e023f */
[----:B------:R-:W1:Y:S01]  /*08e0*/  F2I.FTZ.U32.TRUNC.NTZ R5, R4 ;  /* 0x0000000400057305 */ /* 0x000e62000021f000 */
[----:B0-----:R-:W-:Y:S01]  /*08f0*/  IMAD.MOV.U32 R6, RZ, RZ, RZ ;  /* 0x000000ffff067224 */ /* 0x001fe200078e00ff */
[----:B------:R-:W-:Y:S01]  /*0900*/  UIMAD UR29, UR4, 0xc, URZ ;  /* 0x0000000c041d78a4 */ /* 0x000fe2000f8e023f */
[----:B------:R-:W-:Y:S01]  /*0910*/  IMAD.U32 R59, RZ, RZ, UR19 ;  /* 0x00000013ff3b7e24 */ /* 0x000fe2000f8e00ff */
[----:B------:R-:W-:Y:S01]  /*0920*/  UIMAD UR30, UR4, 0xb, URZ ;  /* 0x0000000b041e78a4 */ /* 0x000fe2000f8e023f */
[----:B------:R-:W-:Y:S01]  /*0930*/  IMAD.U32 R63, RZ, RZ, UR20 ;  /* 0x00000014ff3f7e24 */ /* 0x000fe2000f8e00ff */
[----:B------:R-:W-:Y:S01]  /*0940*/  UIMAD UR31, UR4, 0xa, URZ ;  /* 0x0000000a041f78a4 */ /* 0x000fe2000f8e023f */
[----:B------:R-:W-:Y:S01]  /*0950*/  IMAD.U32 R67, RZ, RZ, UR21 ;  /* 0x00000015ff437e24 */ /* 0x000fe2000f8e00ff */
[----:B------:R-:W-:Y:S01]  /*0960*/  UIMAD UR32, UR4, 0x9, URZ ;  /* 0x00000009042078a4 */ /* 0x000fe2000f8e023f */
[--C-:B--2---:R-:W-:Y:S01]  /*0970*/  IMAD.MOV R9, RZ, RZ, -R7.reuse ;  /* 0x000000ffff097224 */ /* 0x104fe200078e0a07 */
[----:B------:R-:W-:Y:S01]  /*0980*/  USHF.L.U32 UR33, UR4, 0x3, URZ ;  /* 0x0000000304217899 */ /* 0x000fe2000800063f */
[----:B------:R-:W-:Y:S01]  /*0990*/  IMAD.U32 R71, RZ, RZ, UR22 ;  /* 0x00000016ff477e24 */ /* 0x000fe2000f8e00ff */
[----:B------:R-:W-:Y:S01]  /*09a0*/  UIMAD UR34, UR4, 0x7, URZ ;  /* 0x00000007042278a4 */ /* 0x000fe2000f8e023f */
[----:B------:R-:W-:Y:S01]  /*09b0*/  IMAD R9, R9, R12, RZ ;  /* 0x0000000c09097224 */ /* 0x000fe200078e02ff */
[----:B------:R-:W-:Y:S01]  /*09c0*/  UIMAD UR35, UR4, 0x6, URZ ;  /* 0x00000006042378a4 */ /* 0x000fe2000f8e023f */
[----:B------:R-:W-:Y:S01]  /*09d0*/  IMAD.U32 R75, RZ, RZ, UR23 ;  /* 0x00000017ff4b7e24 */ /* 0x000fe2000f8e00ff */
[----:B------:R-:W-:Y:S01]  /*09e0*/  UIMAD UR36, UR4, 0x5, URZ ;  /* 0x00000005042478a4 */ /* 0x000fe2000f8e023f */
[----:B------:R-:W-:Y:S01]  /*09f0*/  IMAD.HI.U32 R7, R7, R9, R6 ;  /* 0x0000000907077227 */ /* 0x000fe200078e0006 */
[----:B------:R-:W-:Y:S01]  /*0a00*/  USHF.L.U32 UR37, UR4, 0x2, URZ ;  /* 0x0000000204257899 */ /* 0x000fe2000800063f */
[----:B------:R-:W-:Y:S01]  /*0a10*/  CS2R R122, SRZ ;  /* 0x00000000007a7805 */ /* 0x000fe2000001ff00 */
[----:B------:R-:W-:Y:S01]  /*0a20*/  UIMAD UR38, UR4, 0x3, URZ ;  /* 0x00000003042678a4 */ /* 0x000fe2000f8e023f */
[----:B-1----:R-:W-:Y:S01]  /*0a30*/  IMAD.MOV R4, RZ, RZ, -R5 ;  /* 0x000000ffff047224 */ /* 0x002fe200078e0a05 */
[----:B------:R-:W-:Y:S01]  /*0a40*/  USHF.L.U32 UR5, UR4, 0x1, URZ ;  /* 0x0000000104057899 */ /* 0x000fe2000800063f */
[C---:B------:R-:W-:Y:S01]  /*0a50*/  IMAD.HI.U32 R0, R7.reuse, R8, RZ ;  /* 0x0000000807007227 */ /* 0x040fe200078e00ff */
[----:B------:R-:W-:Y:S01]  /*0a60*/  USHF.L.U32 UR39, UR4, 0x5, URZ ;  /* 0x0000000504277899 */ /* 0x000fe2000800063f */
[----:B------:R-:W-:Y:S01]  /*0a70*/  CS2R R96, SRZ ;  /* 0x0000000000607805 */ /* 0x000fe2000001ff00 */
[----:B------:R-:W-:Y:S01]  /*0a80*/  USHF.R.S32.HI UR4, URZ, 0x1f, UR6 ;  /* 0x0000001f3f047899 */ /* 0x000fe20008011406 */
[----:B------:R-:W-:Y:S01]  /*0a90*/  IMAD.HI.U32 R7, R7, R2, RZ ;  /* 0x0000000207077227 */ /* 0x000fe200078e00ff */
[----:B------:R-:W-:Y:S01]  /*0aa0*/  CS2R R98, SRZ ;  /* 0x0000000000627805 */ /* 0x000fe2000001ff00 */
[----:B------:R-:W-:Y:S01]  /*0ab0*/  CS2R R100, SRZ ;  /* 0x0000000000647805 */ /* 0x000fe2000001ff00 */
[----:B------:R-:W-:Y:S01]  /*0ac0*/  ULEA.HI UR4, UR4, UR6, URZ, 0x5 ;  /* 0x0000000604047291 */ /* 0x000fe2000f8f283f */
[----:B------:R-:W-:Y:S01]  /*0ad0*/  IMAD.MOV R11, RZ, RZ, -R0 ;  /* 0x000000ffff0b7224 */ /* 0x000fe200078e0a00 */
[----:B------:R-:W-:Y:S01]  /*0ae0*/  IADD3 R0, R10, 0xc, RZ ;  /* 0x0000000c0a007810 */ /* 0x000fe20007ffe0ff */
[----:B------:R-:W-:Y:S01]  /*0af0*/  IMAD R9, R4, R13, RZ ;  /* 0x0000000d04097224 */ /* 0x000fe200078e02ff */
[----:B------:R-:W-:Y:S01]  /*0b00*/  CS2R R102, SRZ ;  /* 0x0000000000667805 */ /* 0x000fe2000001ff00 */
[----:B------:R-:W-:Y:S01]  /*0b10*/  IMAD.MOV.U32 R4, RZ, RZ, RZ ;  /* 0x000000ffff047224 */ /* 0x000fe200078e00ff */
[----:B------:R-:W-:Y:S01]  /*0b20*/  ISETP.GE.AND P0, PT, R0, RZ, PT ;  /* 0x000000ff0000720c */ /* 0x000fe20003f06270 */
[----:B------:R-:W-:Y:S01]  /*0b30*/  IMAD.MOV R7, RZ, RZ, -R7 ;  /* 0x000000ffff077224 */ /* 0x000fe200078e0a07 */
[----:B------:R-:W-:Y:S01]  /*0b40*/  CS2R R104, SRZ ;  /* 0x0000000000687805 */ /* 0x000fe2000001ff00 */
[----:B------:R-:W-:Y:S01]  /*0b50*/  IMAD R8, R12, R11, R8 ;  /* 0x0000000b0c087224 */ /* 0x000fe200078e0208 */
[----:B------:R-:W-:Y:S01]  /*0b60*/  IABS R11, R10 ;  /* 0x0000000a000b7213 */ /* 0x000fe20000000000 */
[----:B------:R-:W-:Y:S01]  /*0b70*/  IMAD.HI.U32 R4, R5, R9, R4 ;  /* 0x0000000905047227 */ /* 0x000fe200078e0004 */
[----:B------:R-:W-:Y:S01]  /*0b80*/  IABS R5, R0 ;  /* 0x0000000000057213 */ /* 0x000fe20000000000 */
[----:B------:R-:W-:Y:S01]  /*0b90*/  CS2R R106, SRZ ;  /* 0x00000000006a7805 */ /* 0x000fe2000001ff00 */
[----:B------:R-:W-:Y:S01]  /*0ba0*/  IADD3 R0, R10, 0x8, RZ ;  /* 0x000000080a007810 */ /* 0x000fe20007ffe0ff */
[C---:B------:R-:W-:Y:S01]  /*0bb0*/  IMAD R9, R12.reuse, R7, R2 ;  /* 0x000000070c097224 */ /* 0x040fe200078e0202 */
[----:B------:R-:W-:Y:S01]  /*0bc0*/  ISETP.GT.U32.AND P4, PT, R12, R8, PT ;  /* 0x000000080c00720c */ /* 0x000fe20003f84070 */
[----:B------:R-:W-:Y:S01]  /*0bd0*/  IMAD.HI.U32 R6, R4, R11, RZ ;  /* 0x0000000b04067227 */ /* 0x000fe200078e00ff */
[----:B------:R-:W-:Y:S01]  /*0be0*/  IADD3 R2, R10, 0x4, RZ ;  /* 0x000000040a027810 */ /* 0x000fe20007ffe0ff */
[----:B------:R-:W-:Y:S01]  /*0bf0*/  CS2R R108, SRZ ;  /* 0x00000000006c7805 */ /* 0x000fe2000001ff00 */
[----:B------:R-:W-:Y:S01]  /*0c00*/  ISETP.GE.AND P3, PT, R0, RZ, PT ;  /* 0x000000ff0000720c */ /* 0x000fe20003f66270 */
[----:B------:R-:W-:Y:S01]  /*0c10*/  IMAD.U32 R79, RZ, RZ, UR24 ;  /* 0x00000018ff4f7e24 */ /* 0x000fe2000f8e00ff */
[----:B------:R-:W-:Y:S01]  /*0c20*/  IABS R7, R0 ;  /* 0x0000000000077213 */ /* 0x000fe20000000000 */
[----:B------:R-:W-:Y:S01]  /*0c30*/  IMAD.HI.U32 R0, R4, R5, RZ ;  /* 0x0000000504007227 */ /* 0x000fe200078e00ff */
[----:B------:R-:W-:Y:S01]  /*0c40*/  ISETP.GT.U32.AND P5, PT, R12, R9, PT ;  /* 0x000000090c00720c */ /* 0x000fe20003fa4070 */
[----:B------:R-:W-:Y:S01]  /*0c50*/  CS2R R110, SRZ ;  /* 0x00000000006e7805 */ /* 0x000fe2000001ff00 */
[----:B------:R-:W-:Y:S01]  /*0c60*/  ISETP.GE.AND P2, PT, R2, RZ, PT ;  /* 0x000000ff0200720c */ /* 0x000fe20003f46270 */
[----:B------:R-:W-:Y:S01]  /*0c70*/  IMAD.MOV R0, RZ, RZ, -R0 ;  /* 0x000000ffff007224 */ /* 0x000fe200078e0a00 */
[----:B------:R-:W-:Y:S01]  /*0c80*/  IABS R2, R2 ;  /* 0x0000000200027213 */ /* 0x000fe20000000000 */
[----:B------:R-:W-:Y:S01]  /*0c90*/  @!P4 IMAD.IADD R8, R8, 0x1, -R12 ;  /* 0x000000010808c824 */ /* 0x000fe200078e0a0c */
[----:B------:R-:W-:Y:S01]  /*0ca0*/  CS2R R112, SRZ ;  /* 0x0000000000707805 */ /* 0x000fe2000001ff00 */
[----:B------:R-:W-:Y:S01]  /*0cb0*/  IMAD.U32 R83, RZ, RZ, UR25 ;  /* 0x00000019ff537e24 */ /* 0x000fe2000f8e00ff */
[----:B------:R-:W-:Y:S01]  /*0cc0*/  CS2R R114, SRZ ;  /* 0x0000000000727805 */ /* 0x000fe2000001ff00 */
[----:B------:R-:W-:Y:S01]  /*0cd0*/  IMAD.MOV.U32 R10, RZ, RZ, R2 ;  /* 0x000000ffff0a7224 */ /* 0x000fe200078e0002 */
[----:B------:R-:W-:Y:S01]  /*0ce0*/  CS2R R116, SRZ ;  /* 0x0000000000747805 */ /* 0x000fe2000001ff00 */
[----:B------:R-:W-:Y:S01]  /*0cf0*/  IMAD R2, R13, R0, R5 ;  /* 0x000000000d027224 */ /* 0x000fe200078e0205 */
[----:B------:R-:W-:Y:S01]  /*0d00*/  CS2R R118, SRZ ;  /* 0x0000000000767805 */ /* 0x000fe2000001ff00 */
[----:B------:R-:W-:Y:S01]  /*0d10*/  @!P5 IMAD.IADD R9, R9, 0x1, -R12 ;  /* 0x000000010909d824 */ /* 0x000fe200078e0a0c */
[----:B------:R-:W-:Y:S01]  /*0d20*/  ISETP.GT.U32.AND P5, PT, R12, R8, PT ;  /* 0x000000080c00720c */ /* 0x000fe20003fa4070 */
[----:B------:R-:W-:Y:S01]  /*0d30*/  IMAD.HI.U32 R0, R4, R7, RZ ;  /* 0x0000000704007227 */ /* 0x000fe200078e00ff */
[----:B------:R-:W-:Y:S01]  /*0d40*/  ISETP.GT.U32.AND P4, PT, R13, R2, PT ;  /* 0x000000020d00720c */ /* 0x000fe20003f84070 */
[----:B------:R-:W-:Y:S01]  /*0d50*/  USHF.R.S32.HI UR6, URZ, 0x5, UR4 ;  /* 0x000000053f067899 */ /* 0x000fe20008011404 */
[----:B------:R-:W-:Y:S01]  /*0d60*/  ISETP.GT.U32.AND P6, PT, R12, R9, PT ;  /* 0x000000090c00720c */ /* 0x000fe20003fc4070 */
[----:B------:R-:W-:-:S02]  /*0d70*/  IMAD.MOV R0, RZ, RZ, -R0 ;  /* 0x000000ffff007224 */ /* 0x000fc400078e0a00 */
[----:B------:R-:W-:-:S04]  /*0d80*/  IMAD.HI.U32 R5, R4, R10, RZ ;  /* 0x0000000a04057227 */ /* 0x000fc800078e00ff */
[----:B------:R-:W-:Y:S02]  /*0d90*/  IMAD R4, R13, R0, R7 ;  /* 0x000000000d047224 */ /* 0x000fe400078e0207 */
[--C-:B------:R-:W-:Y:S01]  /*0da0*/  @!P5 IMAD.IADD R8, R8, 0x1, -R12.reuse ;  /* 0x000000010808d824 */ /* 0x100fe200078e0a0c */
[----:B------:R-:W-:Y:S01]  /*0db0*/  ISETP.GE.AND P5, PT, R231, RZ, PT ;  /* 0x000000ffe700720c */ /* 0x000fe20003fa6270 */
[----:B------:R-:W-:Y:S02]  /*0dc0*/  @!P4 IMAD.IADD R2, R2, 0x1, -R13 ;  /* 0x000000010202c824 */ /* 0x000fe400078e0a0d */
[----:B------:R-:W-:Y:S02]  /*0dd0*/  IMAD.MOV R5, RZ, RZ, -R5 ;  /* 0x000000ffff057224 */ /* 0x000fe400078e0a05 */
[----:B------:R-:W-:Y:S01]  /*0de0*/  @!P6 IMAD.IADD R9, R9, 0x1, -R12 ;  /* 0x000000010909e824 */ /* 0x000fe200078e0a0c */
[C---:B------:R-:W-:Y:S01]  /*0df0*/  ISETP.GT.U32.AND P4, PT, R13.reuse, R2, PT ;  /* 0x000000020d00720c */ /* 0x040fe20003f84070 */
[----:B------:R-:W-:Y:S01]  /*0e00*/  IMAD.MOV R0, RZ, RZ, -R6 ;  /* 0x000000ffff007224 */ /* 0x000fe200078e0a06 */
[C---:B------:R-:W-:Y:S01]  /*0e10*/  ISETP.GT.U32.AND P6, PT, R13.reuse, R4, PT ;  /* 0x000000040d00720c */ /* 0x040fe20003fc4070 */
[----:B------:R-:W-:-:S02]  /*0e20*/  IMAD R6, R13, R5, R10 ;  /* 0x000000050d067224 */ /* 0x000fc400078e020a */
[----:B------:R-:W-:Y:S02]  /*0e30*/  IMAD.SHL.U32 R5, R15, 0x8, RZ ;  /* 0x000000080f057824 */ /* 0x000fe400078e00ff */
[----:B------:R-:W-:Y:S01]  /*0e40*/  IMAD R7, R13, R0, R11 ;  /* 0x000000000d077224 */ /* 0x000fe200078e020b */
[----:B------:R-:W-:Y:S01]  /*0e50*/  LOP3.LUT R0, R15, 0x7, RZ, 0xc0, !PT ;  /* 0x000000070f007812 */ /* 0x000fe200078ec0ff */
[----:B------:R-:W-:Y:S01]  /*0e60*/  @!P5 IMAD.MOV R8, RZ, RZ, -R8 ;  /* 0x000000ffff08d224 */ /* 0x000fe200078e0a08 */
[----:B------:R-:W-:Y:S01]  /*0e70*/  ISETP.GT.U32.AND P5, PT, R13, R6, PT ;  /* 0x000000060d00720c */ /* 0x000fe20003fa4070 */
[----:B------:R-:W-:Y:S01]  /*0e80*/  IMAD.U32 R87, RZ, RZ, UR26 ;  /* 0x0000001aff577e24 */ /* 0x000fe2000f8e00ff */
[----:B------:R-:W-:Y:S01]  /*0e90*/  LOP3.LUT R11, R5, 0x30, RZ, 0xc0, !PT ;  /* 0x00000030050b7812 */ /* 0x000fe200078ec0ff */
[--C-:B------:R-:W-:Y:S01]  /*0ea0*/  @!P4 IMAD.IADD R2, R2, 0x1, -R13.reuse ;  /* 0x000000010202c824 */ /* 0x100fe200078e0a0d */
[----:B------:R-:W-:Y:S01]  /*0eb0*/  ISETP.GT.U32.AND P4, PT, R13, R7, PT ;  /* 0x000000070d00720c */ /* 0x000fe20003f84070 */
[----:B------:R-:W-:Y:S01]  /*0ec0*/  @!P6 IMAD.IADD R4, R4, 0x1, -R13 ;  /* 0x000000010404e824 */ /* 0x000fe200078e0a0d */
[----:B------:R-:W-:Y:S01]  /*0ed0*/  LOP3.LUT R5, R225, 0x10, RZ, 0xc0, !PT ;  /* 0x00000010e1057812 */ /* 0x000fe200078ec0ff */
[C---:B------:R-:W-:Y:S01]  /*0ee0*/  IMAD R12, R0.reuse, 0x40, R11 ;  /* 0x00000040000c7824 */ /* 0x040fe200078e020b */
[----:B------:R-:W-:Y:S01]  /*0ef0*/  ISETP.GE.AND P6, PT, R227, RZ, PT ;  /* 0x000000ffe300720c */ /* 0x000fe20003fc6270 */
[----:B------:R-:W-:Y:S01]  /*0f00*/  IMAD R0, R0, 0x210, RZ ;  /* 0x0000021000007824 */ /* 0x000fe200078e02ff */
[----:B------:R-:W-:Y:S01]  /*0f10*/  LOP3.LUT R5, R5, 0x60, R15, 0xf8, !PT ;  /* 0x0000006005057812 */ /* 0x000fe200078ef80f */
[----:B------:R-:W-:Y:S01]  /*0f20*/  @!P0 IMAD.MOV R2, RZ, RZ, -R2 ;  /* 0x000000ffff028224 */ /* 0x000fe200078e0a02 */
[----:B------:R-:W-:Y:S01]  /*0f30*/  LOP3.LUT R11, R15, 0x1f, RZ, 0xc0, !PT ;  /* 0x0000001f0f0b7812 */ /* 0x000fe200078ec0ff */
[----:B------:R-:W-:Y:S01]  /*0f40*/  @!P5 IMAD.IADD R6, R6, 0x1, -R13 ;  /* 0x000000010606d824 */ /* 0x000fe200078e0a0d */
[----:B------:R-:W-:Y:S01]  /*0f50*/  LOP3.LUT R10, R0, R5, RZ, 0x3c, !PT ;  /* 0x00000005000a7212 */ /* 0x000fe200078e3cff */
[----:B------:R-:W-:Y:S01]  /*0f60*/  IMAD.U32 R91, RZ, RZ, UR27 ;  /* 0x0000001bff5b7e24 */ /* 0x000fe2000f8e00ff */
[----:B------:R-:W-:Y:S01]  /*0f70*/  SHF.R.S32.HI R0, RZ, 0x6, R15 ;  /* 0x00000006ff007819 */ /* 0x000fe2000001140f */
[----:B------:R-:W-:Y:S01]  /*0f80*/  @!P4 IMAD.IADD R7, R7, 0x1, -R13 ;  /* 0x000000010707c824 */ /* 0x000fe200078e0a0d */
[----:B------:R-:W-:Y:S01]  /*0f90*/  ISETP.GT.U32.AND P5, PT, R13, R4, PT ;  /* 0x000000040d00720c */ /* 0x000fe20003fa4070 */
[----:B------:R-:W-:Y:S01]  /*0fa0*/  IMAD R219, R11, c[0x0][0x18c], RZ ;  /* 0x000063000bdb7a24 */ /* 0x000fe200078e02ff */
[----:B------:R-:W-:Y:S01]  /*0fb0*/  SGXT R0, R0, 0x1 ;  /* 0x000000010000781a */ /* 0x000fe20000000200 */
[----:B------:R-:W-:Y:S01]  /*0fc0*/  @!P6 IMAD.MOV R9, RZ, RZ, -R9 ;  /* 0x000000ffff09e224 */ /* 0x000fe200078e0a09 */
[C---:B------:R-:W-:Y:S01]  /*0fd0*/  ISETP.GT.U32.AND P6, PT, R13.reuse, R6, PT ;  /* 0x000000060d00720c */ /* 0x040fe20003fc4070 */
[----:B------:R-:W-:Y:S01]  /*0fe0*/  IMAD.MOV.U32 R15, RZ, RZ, c[0x0][0x188] ;  /* 0x00006200ff0f7624 */ /* 0x000fe200078e00ff */
[----:B------:R-:W-:Y:S01]  /*0ff0*/  ISETP.GT.U32.AND P4, PT, R13, R7, PT ;  /* 0x000000070d00720c */ /* 0x000fe20003f84070 */
[----:B------:R-:W-:Y:S01]  /*1000*/  IMAD.U32 R155, RZ, RZ, UR28 ;  /* 0x0000001cff9b7e24 */ /* 0x000fe2000f8e00ff */
[----:B------:R-:W-:Y:S01]  /*1010*/  LOP3.LUT R0, R0, 0x90, RZ, 0xc0, !PT ;  /* 0x0000009000007812 */ /* 0x000fe200078ec0ff */
[----:B------:R-:W-:Y:S01]  /*1020*/  IMAD.U32 R163, RZ, RZ, UR29 ;  /* 0x0000001dffa37e24 */ /* 0x000fe2000f8e00ff */
[----:B------:R-:W-:Y:S01]  /*1030*/  LOP3.LUT R5, R251, 0x1000, RZ, 0xc0, !PT ;  /* 0x00001000fb057812 */ /* 0x000fe200078ec0ff */
[----:B------:R-:W-:Y:S01]  /*1040*/  IMAD.U32 R167, RZ, RZ, UR30 ;  /* 0x0000001effa77e24 */ /* 0x000fe2000f8e00ff */
[----:B------:R-:W-:Y:S01]  /*1050*/  LOP3.LUT R223, R0, 0x7e, R225, 0x78, !PT ;  /* 0x0000007e00df7812 */ /* 0x000fe200078e78e1 */
[--C-:B------:R-:W-:Y:S01]  /*1060*/  @!P5 IMAD.IADD R4, R4, 0x1, -R13.reuse ;  /* 0x000000010404d824 */ /* 0x100fe200078e0a0d */
[----:B------:R-:W-:Y:S01]  /*1070*/  ISETP.NE.AND P5, PT, RZ, c[0x0][0x178], PT ;  /* 0x00005e00ff007a0c */ /* 0x000fe20003fa5270 */
[----:B------:R-:W-:Y:S01]  /*1080*/  IMAD.IADD R0, R5, 0x1, R10 ;  /* 0x0000000105007824 */ /* 0x000fe200078e020a */
[----:B------:R-:W-:Y:S01]  /*1090*/  LOP3.LUT R5, RZ, c[0x0][0x178], RZ, 0x33, !PT ;  /* 0x00005e00ff057a12 */ /* 0x000fe200078e33ff */
[--C-:B------:R-:W-:Y:S01]  /*10a0*/  @!P6 IMAD.IADD R6, R6, 0x1, -R13.reuse ;  /* 0x000000010606e824 */ /* 0x100fe200078e0a0d */
[----:B------:R-:W-:Y:S01]  /*10b0*/  LEA R222, P0, R219, c[0x0][0x168], 0x1 ;  /* 0x00005a00dbde7a11 */ /* 0x000fe200078008ff */
[----:B------:R-:W-:Y:S01]  /*10c0*/  @!P4 IMAD.IADD R7, R7, 0x1, -R13 ;  /* 0x000000010707c824 */ /* 0x000fe200078e0a0d */
[C---:B------:R-:W-:Y:S01]  /*10d0*/  SEL R8, R5.reuse, R8, !P5 ;  /* 0x0000000805087207 */ /* 0x040fe20006800000 */
[----:B------:R-:W-:Y:S01]  /*10e0*/  @!P3 IMAD.MOV R4, RZ, RZ, -R4 ;  /* 0x000000ffff04b224 */ /* 0x000fe200078e0a04 */
[----:B------:R-:W-:Y:S01]  /*10f0*/  SEL R9, R5, R9, !P5 ;  /* 0x0000000905097207 */ /* 0x000fe20006800000 */
[----:B------:R-:W-:Y:S01]  /*1100*/  @!P2 IMAD.MOV R6, RZ, RZ, -R6 ;  /* 0x000000ffff06a224 */ /* 0x000fe200078e0a06 */
[----:B------:R-:W-:Y:S01]  /*1110*/  ISETP.NE.AND P4, PT, RZ, c[0x0][0x17c], PT ;  /* 0x00005f00ff007a0c */ /* 0x000fe20003f85270 */
[----:B------:R-:W-:Y:S01]  /*1120*/  IMAD R8, R8, c[0x0][0x184], RZ ;  /* 0x0000610008087a24 */ /* 0x000fe200078e02ff */
[----:B------:R-:W-:Y:S01]  /*1130*/  LOP3.LUT R5, RZ, c[0x0][0x17c], RZ, 0x33, !PT ;  /* 0x00005f00ff057a12 */ /* 0x000fe200078e33ff */
[----:B------:R-:W-:Y:S01]  /*1140*/  @!P1 IMAD.MOV R7, RZ, RZ, -R7 ;  /* 0x000000ffff079224 */ /* 0x000fe200078e0a07 */
[----:B------:R-:W-:Y:S01]  /*1150*/  LOP3.LUT R225, R12, 0x30, R225, 0x78, !PT ;  /* 0x000000300ce17812 */ /* 0x000fe200078e78e1 */
[----:B------:R-:W-:Y:S01]  /*1160*/  IMAD R9, R9, c[0x0][0x184], RZ ;  /* 0x0000610009097a24 */ /* 0x000fe200078e02ff */
[C---:B------:R-:W-:Y:S01]  /*1170*/  SEL R239, R5.reuse, R2, !P4 ;  /* 0x0000000205ef7207 */ /* 0x040fe20006000000 */
[----:B------:R-:W-:Y:S01]  /*1180*/  IMAD.WIDE R24, R8, 0x2, RZ ;  /* 0x0000000208187825 */ /* 0x000fe200078e02ff */
[----:B------:R-:W-:-:S02]  /*1190*/  SEL R237, R5, R4, !P4 ;  /* 0x0000000405ed7207 */ /* 0x000fc40006000000 */
[----:B------:R-:W-:Y:S01]  /*11a0*/  SEL R235, R5, R6, !P4 ;  /* 0x0000000605eb7207 */ /* 0x000fe20006000000 */
[----:B------:R-:W-:Y:S01]  /*11b0*/  IMAD.WIDE R26, R9, 0x2, RZ ;  /* 0x00000002091a7825 */ /* 0x000fe200078e02ff */
[----:B------:R-:W-:Y:S02]  /*11c0*/  SEL R233, R5, R7, !P4 ;  /* 0x0000000705e97207 */ /* 0x000fe40006000000 */
[----:B------:R-:W-:Y:S01]  /*11d0*/  LEA.HI.X.SX32 R219, R219, c[0x0][0x16c], 0x1, P0 ;  /* 0x00005b00dbdb7a11 */ /* 0x000fe200000f0eff */
[----:B------:R-:W-:Y:S01]  /*11e0*/  IMAD.SHL.U32 R2, R14, 0x2, RZ ;  /* 0x000000020e027824 */ /* 0x000fe200078e00ff */
[----:B------:R-:W-:Y:S01]  /*11f0*/  LOP3.LUT R4, R223, 0x20, RZ, 0x3c, !PT ;  /* 0x00000020df047812 */ /* 0x000fe200078e3cff */
[----:B------:R-:W-:Y:S02]  /*1200*/  IMAD.U32 R171, RZ, RZ, UR31 ;  /* 0x0000001fffab7e24 */ /* 0x000fe4000f8e00ff */
[----:B------:R-:W-:Y:S01]  /*1210*/  IMAD.U32 R175, RZ, RZ, UR32 ;  /* 0x00000020ffaf7e24 */ /* 0x000fe2000f8e00ff */
[C---:B------:R-:W-:Y:S01]  /*1220*/  LOP3.LUT R249, R2.reuse, 0x10, RZ, 0x3c, !PT ;  /* 0x0000001002f97812 */ /* 0x040fe200078e3cff */
        /* <DEDUP_REMOVED lines=11> */
[----:B------:R-:W-:Y:S01]  /*12e0*/  LOP3.LUT R241, R2, 0x70, RZ, 0x3c, !PT ;  /* 0x0000007002f17812 */ /* 0x000fe200078e3cff */
[----:B------:R-:W-:Y:S01]  /*12f0*/  IMAD.U32 R17, RZ, RZ, UR5 ;  /* 0x00000005ff117e24 */ /* 0x000fe2000f8e00ff */
[----:B------:R-:W-:Y:S01]  /*1300*/  ULDC.64 UR4, c[0x0][0x160] ;  /* 0x0000580000047ab9 */ /* 0x000fe20000000a00 */
[----:B------:R-:W-:-:S04]  /*1310*/  IMAD.WIDE R220, R217, 0x2, R24 ;  /* 0x00000002d9dc7825 */ /* 0x000fc800078e0218 */
        /* <DEDUP_REMOVED lines=30> */
[----:B------:R-:W-:Y:S02]  /*1500*/  IMAD R239, R239, c[0x0][0x190], RZ ;  /* 0x00006400efef7a24 */ /* 0x000fe400078e02ff */
[----:B------:R-:W-:Y:S02]  /*1510*/  IMAD R237, R237, c[0x0][0x190], RZ ;  /* 0x00006400eded7a24 */ /* 0x000fe400078e02ff */
[----:B------:R-:W-:Y:S02]  /*1520*/  IMAD R235, R235, c[0x0][0x190], RZ ;  /* 0x00006400ebeb7a24 */ /* 0x000fe400078e02ff */
[----:B------:R-:W-:Y:S02]  /*1530*/  IMAD R233, R233, c[0x0][0x190], RZ ;  /* 0x00006400e9e97a24 */ /* 0x000fe400078e02ff */
        /* <DEDUP_REMOVED lines=31> */
.L_x_3:
[----:B------:R-:W-:Y:S02]  /*1730*/  ISETP.GT.AND P2, PT, R3, RZ, PT ;  /* 0x000000ff0300720c */ /* 0x000fe40003f44270 */
[----:B------:R-:W-:Y:S02]  /*1740*/  IADD3 R8, P1, R26, UR4, RZ ;  /* 0x000000041a087c10 */ /* 0x000fe4000ff3e0ff */
[----:B------:R-:W-:Y:S02]  /*1750*/  IADD3 R10, P0, R24, UR4, RZ ;  /* 0x00000004180a7c10 */ /* 0x000fe4000ff1e0ff */
[----:B------:R-:W-:Y:S02]  /*1760*/  PRMT R5, RZ, 0x7610, R5 ;  /* 0x00007610ff057816 */ /* 0x000fe40000000005 */
[----:B------:R-:W-:Y:S02]  /*1770*/  PRMT R7, RZ, 0x7610, R7 ;  /* 0x00007610ff077816 */ /* 0x000fe40000000007 */
[----:B------:R-:W-:-:S02]  /*1780*/  IADD3.X R9, R27, UR5, RZ, P1, !PT ;  /* 0x000000051b097c10 */ /* 0x000fc40008ffe4ff */
[----:B------:R-:W-:Y:S02]  /*1790*/  IADD3.X R11, R25, UR5, RZ, P0, !PT ;  /* 0x00000005190b7c10 */ /* 0x000fe400087fe4ff */
[C---:B------:R-:W-:Y:S01]  /*17a0*/  ISETP.GT.AND P3, PT, R3.reuse, 0x1, PT ;  /* 0x000000010300780c */ /* 0x040fe20003f64270 */
[----:B------:R0:W2:Y:S01]  /*17b0*/  @P2 LDG.E.U16 R5, [R8.64] ;  /* 0x0000000808052981 */ /* 0x0000a2000c1e1500 */
[----:B------:R-:W-:Y:S02]  /*17c0*/  IADD3 R12, P1, R14, UR4, RZ ;  /* 0x000000040e0c7c10 */ /* 0x000fe4000ff3e0ff */
[----:B------:R-:W-:Y:S01]  /*17d0*/  IADD3 R124, P0, R22, UR4, RZ ;  /* 0x00000004167c7c10 */ /* 0x000fe2000ff1e0ff */
[----:B------:R1:W3:Y:S01]  /*17e0*/  @P2 LDG.E.U16 R7, [R10.64] ;  /* 0x000000080a072981 */ /* 0x0002e2000c1e1500 */
[----:B------:R-:W-:Y:S02]  /*17f0*/  ISETP.GT.AND P2, PT, R3, 0x2, PT ;  /* 0x000000020300780c */ /* 0x000fe40003f44270 */
[----:B------:R-:W-:-:S02]  /*1800*/  IADD3.X R13, R15, UR5, RZ, P1, !PT ;  /* 0x000000050f0d7c10 */ /* 0x000fc40008ffe4ff */
[----:B------:R-:W-:Y:S02]  /*1810*/  PRMT R133, RZ, 0x7610, R133 ;  /* 0x00007610ff857816 */ /* 0x000fe40000000085 */
[----:B------:R-:W-:Y:S02]  /*1820*/  IADD3.X R125, R23, UR5, RZ, P0, !PT ;  /* 0x00000005177d7c10 */ /* 0x000fe400087fe4ff */
[----:B------:R-:W-:Y:S02]  /*1830*/  PRMT R138, RZ, 0x7610, R138 ;  /* 0x00007610ff8a7816 */ /* 0x000fe4000000008a */
[----:B------:R-:W-:Y:S01]  /*1840*/  IADD3 R128, P1, R16, UR4, RZ ;  /* 0x0000000410807c10 */ /* 0x000fe2000ff3e0ff */
[----:B------:R4:W5:Y:S01]  /*1850*/  @P3 LDG.E.U16 R133, [R12.64] ;  /* 0x000000080c853981 */ /* 0x000962000c1e1500 */
[----:B0-----:R-:W-:Y:S02]  /*1860*/  IADD3 R8, P0, R18, UR4, RZ ;  /* 0x0000000412087c10 */ /* 0x001fe4000ff1e0ff */
[----:B------:R-:W-:Y:S01]  /*1870*/  PRMT R126, RZ, 0x7610, R126 ;  /* 0x00007610ff7e7816 */ /* 0x000fe2000000007e */
[----:B------:R0:W2:Y:S01]  /*1880*/  @P3 LDG.E.U16 R138, [R124.64] ;  /* 0x000000087c8a3981 */ /* 0x0000a2000c1e1500 */
[----:B------:R-:W-:-:S02]  /*1890*/  PRMT R147, RZ, 0x7610, R147 ;  /* 0x00007610ff937816 */ /* 0x000fc40000000093 */
[----:B------:R-:W-:Y:S02]  /*18a0*/  IADD3.X R129, R17, UR5, RZ, P1, !PT ;  /* 0x0000000511817c10 */ /* 0x000fe40008ffe4ff */
[----:B------:R-:W-:Y:S02]  /*18b0*/  IADD3.X R9, R19, UR5, RZ, P0, !PT ;  /* 0x0000000513097c10 */ /* 0x000fe400087fe4ff */
[C---:B------:R-:W-:Y:S01]  /*18c0*/  ISETP.GT.AND P3, PT, R3.reuse, 0x3, PT ;  /* 0x000000030300780c */ /* 0x040fe20003f64270 */
[----:B------:R0:W2:Y:S01]  /*18d0*/  @P2 LDG.E.U16 R126, [R128.64] ;  /* 0x00000008807e2981 */ /* 0x0000a2000c1e1500 */
[----:B-1----:R-:W-:Y:S02]  /*18e0*/  IADD3 R10, P1, R20, UR4, RZ ;  /* 0x00000004140a7c10 */ /* 0x002fe4000ff3e0ff */
[----:B----4-:R-:W-:Y:S01]  /*18f0*/  IADD3 R12, P0, R196, UR4, RZ ;  /* 0x00000004c40c7c10 */ /* 0x010fe2000ff1e0ff */
[----:B------:R1:W4:Y:S01]  /*1900*/  @P2 LDG.E.U16 R147, [R8.64] ;  /* 0x0000000808932981 */ /* 0x000322000c1e1500 */
[----:B------:R-:W-:-:S02]  /*1910*/  ISETP.GT.AND P2, PT, R3, 0x4, PT ;  /* 0x000000040300780c */ /* 0x000fc40003f44270 */
[----:B------:R-:W-:Y:S02]  /*1920*/  IADD3.X R11, R21, UR5, RZ, P1, !PT ;  /* 0x00000005150b7c10 */ /* 0x000fe40008ffe4ff */
[----:B------:R-:W-:Y:S02]  /*1930*/  PRMT R157, RZ, 0x7610, R157 ;  /* 0x00007610ff9d7816 */ /* 0x000fe4000000009d */
[----:B------:R-:W-:Y:S02]  /*1940*/  IADD3.X R13, R197, UR5, RZ, P0, !PT ;  /* 0x00000005c50d7c10 */ /* 0x000fe400087fe4ff */
[----:B------:R-:W-:Y:S02]  /*1950*/  PRMT R156, RZ, 0x7610, R156 ;  /* 0x00007610ff9c7816 */ /* 0x000fe4000000009c */
[----:B0-----:R-:W-:Y:S01]  /*1960*/  IADD3 R124, P1, R194, UR4, RZ ;  /* 0x00000004c27c7c10 */ /* 0x001fe2000ff3e0ff */
[----:B------:R0:W2:Y:S01]  /*1970*/  @P3 LDG.E.U16 R157, [R10.64] ;  /* 0x000000080a9d3981 */ /* 0x0000a2000c1e1500 */
[----:B------:R-:W-:-:S02]  /*1980*/  IADD3 R128, P0, R192, UR4, RZ ;  /* 0x00000004c0807c10 */ /* 0x000fc4000ff1e0ff */
[----:B------:R-:W-:Y:S01]  /*1990*/  PRMT R145, RZ, 0x7610, R145 ;  /* 0x00007610ff917816 */ /* 0x000fe20000000091 */
[----:B------:R0:W2:Y:S01]  /*19a0*/  @P3 LDG.E.U16 R156, [R12.64] ;  /* 0x000000080c9c3981 */ /* 0x0000a2000c1e1500 */
[----:B------:R-:W-:Y:S02]  /*19b0*/  PRMT R144, RZ, 0x7610, R144 ;  /* 0x00007610ff907816 */ /* 0x000fe40000000090 */
[----:B------:R-:W-:Y:S02]  /*19c0*/  IADD3.X R125, R195, UR5, RZ, P1, !PT ;  /* 0x00000005c37d7c10 */ /* 0x000fe40008ffe4ff */
[----:B------:R-:W-:Y:S02]  /*19d0*/  IADD3.X R129, R193, UR5, RZ, P0, !PT ;  /* 0x00000005c1817c10 */ /* 0x000fe400087fe4ff */
[----:B------:R-:W-:Y:S01]  /*19e0*/  ISETP.GT.AND P3, PT, R3, 0x5, PT ;  /* 0x000000050300780c */ /* 0x000fe20003f64270 */
[----:B------:R0:W2:Y:S01]  /*19f0*/  @P2 LDG.E.U16 R145, [R124.64] ;  /* 0x000000087c912981 */ /* 0x0000a2000c1e1500 */
[----:B-1----:R-:W-:-:S02]  /*1a00*/  IADD3 R8, P1, R190, UR4, RZ ;  /* 0x00000004be087c10 */ /* 0x002fc4000ff3e0ff */
[----:B0-----:R-:W-:Y:S01]  /*1a10*/  IADD3 R10, P0, R188, UR4, RZ ;  /* 0x00000004bc0a7c10 */ /* 0x001fe2000ff1e0ff */
[----:B------:R0:W2:Y:S01]  /*1a20*/  @P2 LDG.E.U16 R144, [R128.64] ;  /* 0x0000000880902981 */ /* 0x0000a2000c1e1500 */
[----:B------:R-:W-:Y:S02]  /*1a30*/  ISETP.GT.AND P2, PT, R3, 0x6, PT ;  /* 0x000000060300780c */ /* 0x000fe40003f44270 */
[----:B------:R-:W-:Y:S02]  /*1a40*/  IADD3.X R9, R191, UR5, RZ, P1, !PT ;  /* 0x00000005bf097c10 */ /* 0x000fe40008ffe4ff */
[----:B------:R-:W-:Y:S02]  /*1a50*/  PRMT R137, RZ, 0x7610, R137 ;  /* 0x00007610ff897816 */ /* 0x000fe40000000089 */
[----:B------:R-:W-:Y:S02]  /*1a60*/  IADD3.X R11, R189, UR5, RZ, P0, !PT ;  /* 0x00000005bd0b7c10 */ /* 0x000fe400087fe4ff */
[----:B------:R-:W-:-:S02]  /*1a70*/  PRMT R136, RZ, 0x7610, R136 ;  /* 0x00007610ff887816 */ /* 0x000fc40000000088 */
[----:B------:R-:W-:Y:S01]  /*1a80*/  IADD3 R142, P1, R186, UR4, RZ ;  /* 0x00000004ba8e7c10 */ /* 0x000fe2000ff3e0ff */
[----:B------:R1:W2:Y:S01]  /*1a90*/  @P3 LDG.E.U16 R137, [R8.64] ;  /* 0x0000000808893981 */ /* 0x0002a2000c1e1500 */
[----:B------:R-:W-:Y:S02]  /*1aa0*/  IADD3 R148, P0, R184, UR4, RZ ;  /* 0x00000004b8947c10 */ /* 0x000fe4000ff1e0ff */
[----:B------:R-:W-:Y:S01]  /*1ab0*/  PRMT R131, RZ, 0x7610, R131 ;  /* 0x00007610ff837816 */ /* 0x000fe20000000083 */
[----:B------:R0:W2:Y:S01]  /*1ac0*/  @P3 LDG.E.U16 R136, [R10.64] ;  /* 0x000000080a883981 */ /* 0x0000a2000c1e1500 */
[----:B------:R-:W-:Y:S02]  /*1ad0*/  PRMT R130, RZ, 0x7610, R130 ;  /* 0x00007610ff827816 */ /* 0x000fe40000000082 */
[----:B------:R-:W-:Y:S02]  /*1ae0*/  IADD3.X R143, R187, UR5, RZ, P1, !PT ;  /* 0x00000005bb8f7c10 */ /* 0x000fe40008ffe4ff */
[----:B------:R-:W-:-:S02]  /*1af0*/  IADD3.X R149, R185, UR5, RZ, P0, !PT ;  /* 0x00000005b9957c10 */ /* 0x000fc400087fe4ff */
[C---:B------:R-:W-:Y:S01]  /*1b00*/  ISETP.GT.AND P3, PT, R3.reuse, 0x7, PT ;  /* 0x000000070300780c */ /* 0x040fe20003f64270 */
[----:B------:R0:W2:Y:S01]  /*1b10*/  @P2 LDG.E.U16 R131, [R142.64] ;  /* 0x000000088e832981 */ /* 0x0000a2000c1e1500 */
[----:B------:R-:W-:Y:S02]  /*1b20*/  IADD3 R140, P1, R182, UR4, RZ ;  /* 0x00000004b68c7c10 */ /* 0x000fe4000ff3e0ff */
[----:B------:R-:W-:Y:S01]  /*1b30*/  IADD3 R134, P0, R180, UR4, RZ ;  /* 0x00000004b4867c10 */ /* 0x000fe2000ff1e0ff */
[----:B------:R0:W2:Y:S01]  /*1b40*/  @P2 LDG.E.U16 R130, [R148.64] ;  /* 0x0000000894822981 */ /* 0x0000a2000c1e1500 */
[----:B------:R-:W-:Y:S02]  /*1b50*/  ISETP.GT.AND P2, PT, R3, 0x8, PT ;  /* 0x000000080300780c */ /* 0x000fe40003f44270 */
[----:B------:R-:W-:Y:S02]  /*1b60*/  IADD3.X R141, R183, UR5, RZ, P1, !PT ;  /* 0x00000005b78d7c10 */ /* 0x000fe40008ffe4ff */
[----:B------:R-:W-:-:S02]  /*1b70*/  PRMT R124, RZ, 0x7610, R124 ;  /* 0x00007610ff7c7816 */ /* 0x000fc4000000007c */
[----:B------:R-:W-:Y:S02]  /*1b80*/  PRMT R13, RZ, 0x7610, R13 ;  /* 0x00007610ff0d7816 */ /* 0x000fe4000000000d */
[----:B------:R-:W-:Y:S02]  /*1b90*/  IADD3.X R135, R181, UR5, RZ, P0, !PT ;  /* 0x00000005b5877c10 */ /* 0x000fe400087fe4ff */
[----:B0-----:R-:W-:Y:S01]  /*1ba0*/  IADD3 R128, P1, R178, UR4, RZ ;  /* 0x00000004b2807c10 */ /* 0x001fe2000ff3e0ff */
[----:B------:R0:W2:Y:S01]  /*1bb0*/  @P3 LDG.E.U16 R124, [R140.64] ;  /* 0x000000088c7c3981 */ /* 0x0000a2000c1e1500 */
[----:B------:R-:W-:Y:S02]  /*1bc0*/  IADD3 R10, P0, R176, UR4, RZ ;  /* 0x00000004b00a7c10 */ /* 0x000fe4000ff1e0ff */
[----:B------:R-:W-:Y:S01]  /*1bd0*/  PRMT R6, RZ, 0x7610, R6 ;  /* 0x00007610ff067816 */ /* 0x000fe20000000006 */
[----:B------:R0:W2:Y:S01]  /*1be0*/  @P3 LDG.E.U16 R13, [R134.64] ;  /* 0x00000008860d3981 */ /* 0x0000a2000c1e1500 */
[----:B------:R-:W-:-:S02]  /*1bf0*/  IADD3.X R129, R179, UR5, RZ, P1, !PT ;  /* 0x00000005b3817c10 */ /* 0x000fc40008ffe4ff */
[----:B------:R-:W-:Y:S02]  /*1c00*/  ISETP.GT.AND P3, PT, R3, 0x9, PT ;  /* 0x000000090300780c */ /* 0x000fe40003f64270 */
[----:B-1----:R-:W-:Y:S01]  /*1c10*/  PRMT R8, RZ, 0x7610, R8 ;  /* 0x00007610ff087816 */ /* 0x002fe20000000008 */
[----:B------:R1:W2:Y:S01]  /*1c20*/  @P2 LDG.E.U16 R6, [R128.64] ;  /* 0x0000000880062981 */ /* 0x0002a2000c1e1500 */
[----:B------:R-:W-:Y:S02]  /*1c30*/  IADD3.X R11, R177, UR5, RZ, P0, !PT ;  /* 0x00000005b10b7c10 */ /* 0x000fe400087fe4ff */
[----:B------:R-:W-:-:S03]  /*1c40*/  PRMT R139, RZ, 0x7610, R139 ;  /* 0x00007610ff8b7816 */ /* 0x000fc6000000008b */
[----:B------:R0:W2:Y:S01]  /*1c50*/  @P2 LDG.E.U16 R8, [R10.64] ;  /* 0x000000080a082981 */ /* 0x0000a2000c1e1500 */
[----:B-1----:R-:W-:Y:S02]  /*1c60*/  IADD3 R128, P1, R174, UR4, RZ ;  /* 0x00000004ae807c10 */ /* 0x002fe4000ff3e0ff */
[----:B------:R-:W-:Y:S02]  /*1c70*/  ISETP.GT.AND P2, PT, R3, 0xa, PT ;  /* 0x0000000a0300780c */ /* 0x000fe40003f44270 */
[----:B------:R-:W-:Y:S02]  /*1c80*/  IADD3.X R129, R175, UR5, RZ, P1, !PT ;  /* 0x00000005af817c10 */ /* 0x000fe40008ffe4ff */
[----:B0-----:R-:W-:Y:S02]  /*1c90*/  IADD3 R10, P0, R172, UR4, RZ ;  /* 0x00000004ac0a7c10 */ /* 0x001fe4000ff1e0ff */
[----:B------:R-:W-:Y:S01]  /*1ca0*/  PRMT R146, RZ, 0x7610, R146 ;  /* 0x00007610ff927816 */ /* 0x000fe20000000092 */
[----:B------:R0:W2:Y:S01]  /*1cb0*/  @P3 LDG.E.U16 R139, [R128.64] ;  /* 0x00000008808b3981 */ /* 0x0000a2000c1e1500 */
[----:B------:R-:W-:-:S02]  /*1cc0*/  IADD3.X R11, R173, UR5, RZ, P0, !PT ;  /* 0x00000005ad0b7c10 */ /* 0x000fc400087fe4ff */
[----:B------:R-:W-:Y:S02]  /*1cd0*/  IADD3 R134, P1, R170, UR4, RZ ;  /* 0x00000004aa867c10 */ /* 0x000fe4000ff3e0ff */
[----:B------:R-:W-:Y:S01]  /*1ce0*/  PRMT R159, RZ, 0x7610, R159 ;  /* 0x00007610ff9f7816 */ /* 0x000fe2000000009f */
[----:B------:R1:W2:Y:S01]  /*1cf0*/  @P3 LDG.E.U16 R146, [R10.64] ;  /* 0x000000080a923981 */ /* 0x0002a2000c1e1500 */
[----:B0-----:R-:W-:Y:S02]  /*1d00*/  IADD3 R128, P0, R168, UR4, RZ ;  /* 0x00000004a8807c10 */ /* 0x001fe4000ff1e0ff */
[----:B------:R-:W-:Y:S02]  /*1d10*/  IADD3.X R135, R171, UR5, RZ, P1, !PT ;  /* 0x00000005ab877c10 */ /* 0x000fe40008ffe4ff */
[----:B------:R-:W-:Y:S02]  /*1d20*/  IADD3.X R129, R169, UR5, RZ, P0, !PT ;  /* 0x00000005a9817c10 */ /* 0x000fe400087fe4ff */
[----:B-1----:R-:W-:-:S02]  /*1d30*/  PRMT R10, RZ, 0x7610, R10 ;  /* 0x00007610ff0a7816 */ /* 0x002fc4000000000a */
[----:B------:R-:W-:Y:S01]  /*1d40*/  ISETP.GT.AND P3, PT, R3, 0xb, PT ;  /* 0x0000000b0300780c */ /* 0x000fe20003f64270 */
[----:B------:R0:W2:Y:S04]  /*1d50*/  @P2 LDG.E.U16 R159, [R128.64] ;  /* 0x00000008809f2981 */ /* 0x0000a8000c1e1500 */
[----:B------:R1:W2:Y:S01]  /*1d60*/  @P2 LDG.E.U16 R10, [R134.64] ;  /* 0x00000008860a2981 */ /* 0x0002a2000c1e1500 */
[----:B------:R-:W-:Y:S02]  /*1d70*/  PRMT R151, RZ, 0x7610, R151 ;  /* 0x00007610ff977816 */ /* 0x000fe40000000097 */
[----:B------:R-:W-:Y:S02]  /*1d80*/  PRMT R150, RZ, 0x7610, R150 ;  /* 0x00007610ff967816 */ /* 0x000fe40000000096 */
[----:B0-----:R-:W-:-:S02]  /*1d90*/  IADD3 R128, P0, R164, UR4, RZ ;  /* 0x00000004a4807c10 */ /* 0x001fc4000ff1e0ff */
[----:B-1----:R-:W-:Y:S02]  /*1da0*/  IADD3 R134, P1, R166, UR4, RZ ;  /* 0x00000004a6867c10 */ /* 0x002fe4000ff3e0ff */
[----:B------:R-:W-:Y:S02]  /*1db0*/  IADD3.X R129, R165, UR5, RZ, P0, !PT ;  /* 0x00000005a5817c10 */ /* 0x000fe400087fe4ff */
[----:B------:R-:W-:Y:S02]  /*1dc0*/  IADD3.X R135, R167, UR5, RZ, P1, !PT ;  /* 0x00000005a7877c10 */ /* 0x000fe40008ffe4ff */
[----:B------:R-:W-:Y:S01]  /*1dd0*/  ISETP.GT.AND P2, PT, R3, 0xc, PT ;  /* 0x0000000c0300780c */ /* 0x000fe20003f44270 */
[----:B------:R0:W2:Y:S04]  /*1de0*/  @P3 LDG.E.U16 R150, [R128.64] ;  /* 0x0000000880963981 */ /* 0x0000a8000c1e1500 */
[----:B------:R1:W2:Y:S01]  /*1df0*/  @P3 LDG.E.U16 R151, [R134.64] ;  /* 0x0000000886973981 */ /* 0x0002a2000c1e1500 */
[----:B------:R-:W-:-:S02]  /*1e00*/  PRMT R143, RZ, 0x7610, R143 ;  /* 0x00007610ff8f7816 */ /* 0x000fc4000000008f */
[----:B------:R-:W-:Y:S02]  /*1e10*/  ISETP.GT.AND P3, PT, R3, 0xd, PT ;  /* 0x0000000d0300780c */ /* 0x000fe40003f64270 */
[----:B0-----:R-:W-:Y:S02]  /*1e20*/  IADD3 R128, P0, R160, UR4, RZ ;  /* 0x00000004a0807c10 */ /* 0x001fe4000ff1e0ff */
[----:B-1----:R-:W-:Y:S02]  /*1e30*/  IADD3 R134, P1, R162, UR4, RZ ;  /* 0x00000004a2867c10 */ /* 0x002fe4000ff3e0ff */
[----:B------:R-:W-:Y:S02]  /*1e40*/  PRMT R142, RZ, 0x7610, R142 ;  /* 0x00007610ff8e7816 */ /* 0x000fe4000000008e */
[----:B------:R-:W-:Y:S02]  /*1e50*/  IADD3.X R135, R163, UR5, RZ, P1, !PT ;  /* 0x00000005a3877c10 */ /* 0x000fe40008ffe4ff */
[----:B------:R-:W-:-:S02]  /*1e60*/  IADD3.X R129, R161, UR5, RZ, P0, !PT ;  /* 0x00000005a1817c10 */ /* 0x000fc400087fe4ff */
[----:B------:R-:W-:Y:S01]  /*1e70*/  IADD3 R140, P1, R154, UR4, RZ ;  /* 0x000000049a8c7c10 */ /* 0x000fe2000ff3e0ff */
[----:B------:R0:W2:Y:S04]  /*1e80*/  @P2 LDG.E.U16 R143, [R134.64] ;  /* 0x00000008868f2981 */ /* 0x0000a8000c1e1500 */
[----:B------:R1:W2:Y:S01]  /*1e90*/  @P2 LDG.E.U16 R142, [R128.64] ;  /* 0x00000008808e2981 */ /* 0x0002a2000c1e1500 */
[----:B------:R-:W-:Y:S02]  /*1ea0*/  IADD3.X R141, R155, UR5, RZ, P1, !PT ;  /* 0x000000059b8d7c10 */ /* 0x000fe40008ffe4ff */
[----:B------:R-:W-:Y:S02]  /*1eb0*/  ISETP.GT.AND P2, PT, R3, 0xe, PT ;  /* 0x0000000e0300780c */ /* 0x000fe40003f44270 */
[----:B0-----:R-:W-:-:S02]  /*1ec0*/  PRMT R135, RZ, 0x7610, R135 ;  /* 0x00007610ff877816 */ /* 0x001fc40000000087 */
[----:B-1----:R-:W-:Y:S02]  /*1ed0*/  IADD3 R128, P0, R152, UR4, RZ ;  /* 0x0000000498807c10 */ /* 0x002fe4000ff1e0ff */
[----:B------:R-:W-:Y:S02]  /*1ee0*/  PRMT R134, RZ, 0x7610, R134 ;  /* 0x00007610ff867816 */ /* 0x000fe40000000086 */
[----:B------:R0:W2:Y:S01]  /*1ef0*/  @P3 LDG.E.U16 R135, [R140.64] ;  /* 0x000000088c873981 */ /* 0x0000a2000c1e1500 */
[----:B------:R-:W-:Y:S02]  /*1f00*/  IADD3.X R129, R153, UR5, RZ, P0, !PT ;  /* 0x0000000599817c10 */ /* 0x000fe400087fe4ff */
[----:B------:R-:W-:-:S03]  /*1f10*/  IADD3 R148, P1, R90, UR4, RZ ;  /* 0x000000045a947c10 */ /* 0x000fc6000ff3e0ff */
[----:B------:R1:W2:Y:S01]  /*1f20*/  @P3 LDG.E.U16 R134, [R128.64] ;  /* 0x0000000880863981 */ /* 0x0002a2000c1e1500 */
[----:B0-----:R-:W-:Y:S02]  /*1f30*/  IADD3 R140, P0, R88, UR4, RZ ;  /* 0x00000004588c7c10 */ /* 0x001fe4000ff1e0ff */
[----:B------:R-:W-:Y:S02]  /*1f40*/  IADD3.X R149, R91, UR5, RZ, P1, !PT ;  /* 0x000000055b957c10 */ /* 0x000fe40008ffe4ff */
[----:B------:R-:W-:Y:S02]  /*1f50*/  IADD3.X R141, R89, UR5, RZ, P0, !PT ;  /* 0x00000005598d7c10 */ /* 0x000fe400087fe4ff */
[----:B-1----:R-:W-:Y:S02]  /*1f60*/  PRMT R129, RZ, 0x7610, R129 ;  /* 0x00007610ff817816 */ /* 0x002fe40000000081 */
[----:B------:R-:W-:Y:S02]  /*1f70*/  PRMT R128, RZ, 0x7610, R128 ;  /* 0x00007610ff807816 */ /* 0x000fe40000000080 */
[----:B------:R-:W-:-:S02]  /*1f80*/  ISETP.GT.AND P3, PT, R3, 0xf, PT ;  /* 0x0000000f0300780c */ /* 0x000fc40003f64270 */
[----:B------:R0:W2:Y:S04]  /*1f90*/  @P2 LDG.E.U16 R129, [R148.64] ;  /* 0x0000000894812981 */ /* 0x0000a8000c1e1500 */
[----:B------:R1:W2:Y:S01]  /*1fa0*/  @P2 LDG.E.U16 R128, [R140.64] ;  /* 0x000000088c802981 */ /* 0x0002a2000c1e1500 */
[----:B------:R-:W-:Y:S02]  /*1fb0*/  PRMT R12, RZ, 0x7610, R12 ;  /* 0x00007610ff0c7816 */ /* 0x000fe4000000000c */
[----:B------:R-:W-:Y:S02]  /*1fc0*/  PRMT R11, RZ, 0x7610, R11 ;  /* 0x00007610ff0b7816 */ /* 0x000fe4000000000b */
[----:B0-----:R-:W-:Y:S02]  /*1fd0*/  IADD3 R148, P1, R86, UR4, RZ ;  /* 0x0000000456947c10 */ /* 0x001fe4000ff3e0ff */
[----:B-1----:R-:W-:-:S02]  /*1fe0*/  IADD3 R140, P0, R84, UR4, RZ ;  /* 0x00000004548c7c10 */ /* 0x002fc4000ff1e0ff */
[----:B------:R-:W-:Y:S02]  /*1ff0*/  IADD3.X R149, R87, UR5, RZ, P1, !PT ;  /* 0x0000000557957c10 */ /* 0x000fe40008ffe4ff */
[----:B------:R-:W-:Y:S02]  /*2000*/  IADD3.X R141, R85, UR5, RZ, P0, !PT ;  /* 0x00000005558d7c10 */ /* 0x000fe400087fe4ff */
[----:B------:R-:W-:Y:S01]  /*2010*/  ISETP.GT.AND P2, PT, R3, 0x10, PT ;  /* 0x000000100300780c */ /* 0x000fe20003f44270 */
[----:B------:R0:W2:Y:S04]  /*2020*/  @P3 LDG.E.U16 R12, [R148.64] ;  /* 0x00000008940c3981 */ /* 0x0000a8000c1e1500 */
[----:B------:R1:W2:Y:S01]  /*2030*/  @P3 LDG.E.U16 R11, [R140.64] ;  /* 0x000000088c0b3981 */ /* 0x0002a2000c1e1500 */
[----:B------:R-:W-:-:S02]  /*2040*/  PRMT R4, RZ, 0x7610, R4 ;  /* 0x00007610ff047816 */ /* 0x000fc40000000004 */
[----:B------:R-:W-:Y:S02]  /*2050*/  PRMT R125, RZ, 0x7610, R125 ;  /* 0x00007610ff7d7816 */ /* 0x000fe4000000007d */
[----:B0-----:R-:W-:Y:S02]  /*2060*/  IADD3 R148, P1, R82, UR4, RZ ;  /* 0x0000000452947c10 */ /* 0x001fe4000ff3e0ff */
[----:B-1----:R-:W-:Y:S02]  /*2070*/  IADD3 R140, P0, R80, UR4, RZ ;  /* 0x00000004508c7c10 */ /* 0x002fe4000ff1e0ff */
        /* <DEDUP_REMOVED lines=34> */
[----:B------:R-:W-:Y:S02]  /*22a0*/  ISETP.GT.AND P3, PT, R3, 0x15, PT ;  /* 0x000000150300780c */ /* 0x000fe40003f64270 */
[----:B------:R-:W-:Y:S02]  /*22b0*/  IADD3.X R199, R67, UR5, RZ, P1, !PT ;  /* 0x0000000543c77c10 */ /* 0x000fe40008ffe4ff */
[----:B-1----:R-:W-:Y:S02]  /*22c0*/  PRMT R141, RZ, 0x7610, R141 ;  /* 0x00007610ff8d7816 */ /* 0x002fe4000000008d */
[----:B------:R-:W-:Y:S02]  /*22d0*/  PRMT R140, RZ, 0x7610, R140 ;  /* 0x00007610ff8c7816 */ /* 0x000fe4000000008c */
[----:B------:R-:W-:-:S02]  /*22e0*/  IADD3.X R201, R65, UR5, RZ, P0, !PT ;  /* 0x0000000541c97c10 */ /* 0x000fc400087fe4ff */
[----:B------:R0:W2:Y:S04]  /*22f0*/  @P2 LDG.E.U16 R141, [R198.64] ;  /* 0x00000008c68d2981 */ /* 0x0000a8000c1e1500 */
[----:B------:R1:W2:Y:S01]  /*2300*/  @P2 LDG.E.U16 R140, [R200.64] ;  /* 0x00000008c88c2981 */ /* 0x0002a2000c1e1500 */
[----:B0-----:R-:W-:Y:S02]  /*2310*/  IADD3 R198, P1, R62, UR4, RZ ;  /* 0x000000043ec67c10 */ /* 0x001fe4000ff3e0ff */
[----:B-1----:R-:W-:Y:S02]  /*2320*/  PRMT R200, RZ, 0x7610, R200 ;  /* 0x00007610ffc87816 */ /* 0x002fe400000000c8 */
[----:B------:R-:W-:Y:S02]  /*2330*/  IADD3.X R199, R63, UR5, RZ, P1, !PT ;  /* 0x000000053fc77c10 */ /* 0x000fe40008ffe4ff */
[----:B------:R-:W-:-:S02]  /*2340*/  IADD3 R202, P0, R60, UR4, RZ ;  /* 0x000000043cca7c10 */ /* 0x000fc4000ff1e0ff */
[----:B------:R-:W-:Y:S01]  /*2350*/  ISETP.GT.AND P2, PT, R3, 0x16, PT ;  /* 0x000000160300780c */ /* 0x000fe20003f44270 */
[----:B------:R0:W2:Y:S01]  /*2360*/  @P3 LDG.E.U16 R200, [R198.64] ;  /* 0x00000008c6c83981 */ /* 0x0000a2000c1e1500 */
[----:B------:R-:W-:Y:S02]  /*2370*/  PRMT R201, RZ, 0x7610, R201 ;  /* 0x00007610ffc97816 */ /* 0x000fe400000000c9 */
[----:B------:R-:W-:Y:S02]  /*2380*/  IADD3.X R203, R61, UR5, RZ, P0, !PT ;  /* 0x000000053dcb7c10 */ /* 0x000fe400087fe4ff */
[----:B------:R-:W-:-:S03]  /*2390*/  PRMT R206, RZ, 0x7610, R206 ;  /* 0x00007610ffce7816 */ /* 0x000fc600000000ce */
[----:B------:R1:W2:Y:S01]  /*23a0*/  @P3 LDG.E.U16 R201, [R202.64] ;  /* 0x00000008cac93981 */ /* 0x0002a2000c1e1500 */
[----:B0-----:R-:W-:Y:S02]  /*23b0*/  IADD3 R198, P1, R58, UR4, RZ ;  /* 0x000000043ac67c10 */ /* 0x001fe4000ff3e0ff */
[----:B------:R-:W-:Y:S02]  /*23c0*/  ISETP.GT.AND P3, PT, R3, 0x17, PT ;  /* 0x000000170300780c */ /* 0x000fe40003f64270 */
[----:B------:R-:W-:Y:S02]  /*23d0*/  IADD3.X R199, R59, UR5, RZ, P1, !PT ;  /* 0x000000053bc77c10 */ /* 0x000fe40008ffe4ff */
[----:B-1----:R-:W-:-:S03]  /*23e0*/  IADD3 R202, P0, R56, UR4, RZ ;  /* 0x0000000438ca7c10 */ /* 0x002fc6000ff1e0ff */
[----:B------:R0:W2:Y:S01]  /*23f0*/  @P2 LDG.E.U16 R206, [R198.64] ;  /* 0x00000008c6ce2981 */ /* 0x0000a2000c1e1500 */
[----:B------:R-:W-:Y:S02]  /*2400*/  PRMT R207, RZ, 0x7610, R207 ;  /* 0x00007610ffcf7816 */ /* 0x000fe400000000cf */
[----:B------:R-:W-:Y:S02]  /*2410*/  IADD3.X R203, R57, UR5, RZ, P0, !PT ;  /* 0x0000000539cb7c10 */ /* 0x000fe400087fe4ff */
[----:B------:R-:W-:-:S03]  /*2420*/  PRMT R210, RZ, 0x7610, R210 ;  /* 0x00007610ffd27816 */ /* 0x000fc600000000d2 */
[----:B------:R1:W2:Y:S01]  /*2430*/  @P2 LDG.E.U16 R207, [R202.64] ;  /* 0x00000008cacf2981 */ /* 0x0002a2000c1e1500 */
[----:B0-----:R-:W-:-:S04]  /*2440*/  IADD3 R198, P1, R54, UR4, RZ ;  /* 0x0000000436c67c10 */ /* 0x001fc8000ff3e0ff */
[----:B------:R-:W-:Y:S02]  /*2450*/  IADD3.X R199, R55, UR5, RZ, P1, !PT ;  /* 0x0000000537c77c10 */ /* 0x000fe40008ffe4ff */
[----:B------:R-:W-:Y:S02]  /*2460*/  ISETP.GT.AND P4, PT, R3, 0x18, PT ;  /* 0x000000180300780c */ /* 0x000fe40003f84270 */
[----:B-1----:R-:W-:Y:S01]  /*2470*/  IADD3 R202, P0, R52, UR4, RZ ;  /* 0x0000000434ca7c10 */ /* 0x002fe2000ff1e0ff */
[----:B------:R0:W2:Y:S01]  /*2480*/  @P3 LDG.E.U16 R210, [R198.64] ;  /* 0x00000008c6d23981 */ /* 0x0000a2000c1e1500 */
[----:B------:R-:W-:Y:S02]  /*2490*/  PRMT R211, RZ, 0x7610, R211 ;  /* 0x00007610ffd37816 */ /* 0x000fe400000000d3 */
[----:B------:R-:W-:Y:S02]  /*24a0*/  IADD3.X R203, R53, UR5, RZ, P0, !PT ;  /* 0x0000000535cb7c10 */ /* 0x000fe400087fe4ff */
[----:B------:R-:W-:-:S02]  /*24b0*/  ISETP.GT.AND P0, PT, R3, 0x19, PT ;  /* 0x000000190300780c */ /* 0x000fc40003f04270 */
[----:B------:R-:W-:Y:S01]  /*24c0*/  PRMT R214, RZ, 0x7610, R214 ;  /* 0x00007610ffd67816 */ /* 0x000fe200000000d6 */
[----:B------:R1:W2:Y:S01]  /*24d0*/  @P3 LDG.E.U16 R211, [R202.64] ;  /* 0x00000008cad33981 */ /* 0x0002a2000c1e1500 */
[----:B0-----:R-:W-:-:S04]  /*24e0*/  IADD3 R198, P1, R50, UR4, RZ ;  /* 0x0000000432c67c10 */ /* 0x001fc8000ff3e0ff */
[----:B------:R-:W-:Y:S02]  /*24f0*/  IADD3.X R199, R51, UR5, RZ, P1, !PT ;  /* 0x0000000533c77c10 */ /* 0x000fe40008ffe4ff */
[----:B------:R-:W-:Y:S02]  /*2500*/  IADD3 R204, P1, R46, UR4, RZ ;  /* 0x000000042ecc7c10 */ /* 0x000fe4000ff3e0ff */
[----:B-1----:R-:W-:Y:S01]  /*2510*/  IADD3 R202, P2, R48, UR4, RZ ;  /* 0x0000000430ca7c10 */ /* 0x002fe2000ff5e0ff */
[----:B------:R0:W4:Y:S01]  /*2520*/  @P4 LDG.E.U16 R214, [R198.64] ;  /* 0x00000008c6d64981 */ /* 0x000122000c1e1500 */
[----:B------:R-:W-:Y:S02]  /*2530*/  PRMT R218, RZ, 0x7610, R218 ;  /* 0x00007610ffda7816 */ /* 0x000fe400000000da */
[----:B------:R-:W-:Y:S02]  /*2540*/  IADD3.X R205, R47, UR5, RZ, P1, !PT ;  /* 0x000000052fcd7c10 */ /* 0x000fe40008ffe4ff */
[----:B------:R-:W-:-:S02]  /*2550*/  PRMT R215, RZ, 0x7610, R215 ;  /* 0x00007610ffd77816 */ /* 0x000fc400000000d7 */
[----:B------:R-:W-:Y:S01]  /*2560*/  IADD3.X R203, R49, UR5, RZ, P2, !PT ;  /* 0x0000000531cb7c10 */ /* 0x000fe200097fe4ff */
[----:B------:R1:W4:Y:S01]  /*2570*/  @P0 LDG.E.U16 R218, [R204.64] ;  /* 0x00000008ccda0981 */ /* 0x000322000c1e1500 */
[----:B------:R-:W-:Y:S02]  /*2580*/  ISETP.GT.AND P3, PT, R3, 0x1a, PT ;  /* 0x0000001a0300780c */ /* 0x000fe40003f64270 */
[----:B0-----:R-:W-:Y:S01]  /*2590*/  IADD3 R198, P2, R44, UR4, RZ ;  /* 0x000000042cc67c10 */ /* 0x001fe2000ff5e0ff */
[----:B------:R0:W4:Y:S03]  /*25a0*/  @P4 LDG.E.U16 R215, [R202.64] ;  /* 0x00000008cad74981 */ /* 0x000126000c1e1500 */
[----:B------:R-:W-:Y:S02]  /*25b0*/  IADD3.X R199, R45, UR5, RZ, P2, !PT ;  /* 0x000000052dc77c10 */ /* 0x000fe400097fe4ff */
[----:B-1----:R-:W-:-:S02]  /*25c0*/  PRMT R204, RZ, 0x7610, R204 ;  /* 0x00007610ffcc7816 */ /* 0x002fc400000000cc */
[----:B0-----:R-:W-:Y:S02]  /*25d0*/  IADD3 R202, P1, R42, UR4, RZ ;  /* 0x000000042aca7c10 */ /* 0x001fe4000ff3e0ff */
[----:B------:R-:W-:Y:S02]  /*25e0*/  PRMT R205, RZ, 0x7610, R205 ;  /* 0x00007610ffcd7816 */ /* 0x000fe400000000cd */
[----:B------:R0:W5:Y:S01]  /*25f0*/  @P0 LDG.E.U16 R204, [R198.64] ;  /* 0x00000008c6cc0981 */ /* 0x000162000c1e1500 */
[----:B------:R-:W-:Y:S02]  /*2600*/  IADD3.X R203, R43, UR5, RZ, P1, !PT ;  /* 0x000000052bcb7c10 */ /* 0x000fe40008ffe4ff */
[----:B------:R-:W-:-:S03]  /*2610*/  PRMT R224, RZ, 0x7610, R224 ;  /* 0x00007610ffe07816 */ /* 0x000fc600000000e0 */
[----:B------:R1:W5:Y:S01]  /*2620*/  @P3 LDG.E.U16 R205, [R202.64] ;  /* 0x00000008cacd3981 */ /* 0x000362000c1e1500 */
[----:B0-----:R-:W-:Y:S02]  /*2630*/  IADD3 R198, P0, R40, UR4, RZ ;  /* 0x0000000428c67c10 */ /* 0x001fe4000ff1e0ff */
[----:B------:R-:W-:Y:S02]  /*2640*/  ISETP.GT.AND P1, PT, R3, 0x1b, PT ;  /* 0x0000001b0300780c */ /* 0x000fe40003f24270 */
[----:B------:R-:W-:Y:S02]  /*2650*/  IADD3.X R199, R41, UR5, RZ, P0, !PT ;  /* 0x0000000529c77c10 */ /* 0x000fe400087fe4ff */
[----:B-1----:R-:W-:-:S03]  /*2660*/  IADD3 R202, P0, R38, UR4, RZ ;  /* 0x0000000426ca7c10 */ /* 0x002fc6000ff1e0ff */
[----:B------:R0:W5:Y:S01]  /*2670*/  @P3 LDG.E.U16 R224, [R198.64] ;  /* 0x00000008c6e03981 */ /* 0x000162000c1e1500 */
[----:B------:R-:W-:Y:S02]  /*2680*/  IADD3.X R203, R39, UR5, RZ, P0, !PT ;  /* 0x0000000527cb7c10 */ /* 0x000fe400087fe4ff */
[----:B------:R-:W-:Y:S02]  /*2690*/  PRMT R226, RZ, 0x7610, R226 ;  /* 0x00007610ffe27816 */ /* 0x000fe400000000e2 */
[----:B------:R-:W-:-:S04]  /*26a0*/  PRMT R228, RZ, 0x7610, R228 ;  /* 0x00007610ffe47816 */ /* 0x000fc800000000e4 */
[----:B------:R1:W5:Y:S01]  /*26b0*/  @P1 LDG.E.U16 R226, [R202.64] ;  /* 0x00000008cae21981 */ /* 0x000362000c1e1500 */
[----:B0-----:R-:W-:-:S04]  /*26c0*/  IADD3 R198, P0, R36, UR4, RZ ;  /* 0x0000000424c67c10 */ /* 0x001fc8000ff1e0ff */
[----:B------:R-:W-:-:S05]  /*26d0*/  IADD3.X R199, R37, UR5, RZ, P0, !PT ;  /* 0x0000000525c77c10 */ /* 0x000fca00087fe4ff */
[----:B------:R0:W5:Y:S01]  /*26e0*/  @P1 LDG.E.U16 R228, [R198.64] ;  /* 0x00000008c6e41981 */ /* 0x000162000c1e1500 */
[----:B------:R-:W-:Y:S02]  /*26f0*/  ISETP.GT.AND P1, PT, R3, 0x1c, PT ;  /* 0x0000001c0300780c */ /* 0x000fe40003f24270 */
[----:B------:R-:W-:Y:S02]  /*2700*/  PRMT R230, RZ, 0x7610, R230 ;  /* 0x00007610ffe67816 */ /* 0x000fe400000000e6 */
[----:B0-----:R-:W-:-:S04]  /*2710*/  IADD3 R198, P0, R34, UR4, RZ ;  /* 0x0000000422c67c10 */ /* 0x001fc8000ff1e0ff */
[----:B------:R-:W-:-:S05]  /*2720*/  IADD3.X R199, R35, UR5, RZ, P0, !PT ;  /* 0x0000000523c77c10 */ /* 0x000fca00087fe4ff */
[----:B------:R0:W5:Y:S01]  /*2730*/  @P1 LDG.E.U16 R230, [R198.64] ;  /* 0x00000008c6e61981 */ /* 0x000162000c1e1500 */
[----:B------:R-:W-:Y:S02]  /*2740*/  PRMT R232, RZ, 0x7610, R232 ;  /* 0x00007610ffe87816 */ /* 0x000fe400000000e8 */
        /* <DEDUP_REMOVED lines=22> */
[----:B------:R-:W-:Y:S01]  /*28b0*/  PRMT R242, RZ, 0x7610, R242 ;  /* 0x00007610fff27816 */ /* 0x000fe200000000f2 */
[----:B-1----:R-:W1:Y:S01]  /*28c0*/  S2R R203, SR_TID.X ;  /* 0x0000000000cb7919 */ /* 0x002e620000002100 */
[----:B0-----:R-:W-:-:S04]  /*28d0*/  IADD3 R198, P0, R216, UR4, RZ ;  /* 0x00000004d8c67c10 */ /* 0x001fc8000ff1e0ff */
[----:B------:R-:W-:-:S05]  /*28e0*/  IADD3.X R199, R217, UR5, RZ, P0, !PT ;  /* 0x00000005d9c77c10 */ /* 0x000fca00087fe4ff */
[----:B------:R0:W5:Y:S01]  /*28f0*/  @P1 LDG.E.U16 R242, [R198.64] ;  /* 0x00000008c6f21981 */ /* 0x000162000c1e1500 */
[----:B------:R-:W-:Y:S02]  /*2900*/  PRMT R244, RZ, 0x7610, R244 ;  /* 0x00007610fff47816 */ /* 0x000fe400000000f4 */
[----:B0-----:R-:W-:-:S04]  /*2910*/  IADD3 R198, P0, R220, UR4, RZ ;  /* 0x00000004dcc67c10 */ /* 0x001fc8000ff1e0ff */
[----:B------:R-:W-:-:S05]  /*2920*/  IADD3.X R199, R221, UR5, RZ, P0, !PT ;  /* 0x00000005ddc77c10 */ /* 0x000fca00087fe4ff */
[----:B------:R0:W5:Y:S04]  /*2930*/  @P1 LDG.E.U16 R244, [R198.64] ;  /* 0x00000008c6f41981 */ /* 0x000168000c1e1500 */
[----:B------:R-:W-:Y:S01]  /*2940*/  BAR.SYNC.DEFER_BLOCKING 0x0 ;  /* 0x0000000000007b1d */ /* 0x000fe20000010000 */
[----:B-1----:R-:W-:-:S04]  /*2950*/  LOP3.LUT R203, R203, 0x1f, RZ, 0xc0, !PT ;  /* 0x0000001fcbcb7812 */ /* 0x002fc800078ec0ff */
[----:B------:R-:W-:Y:S01]  /*2960*/  ISETP.GE.AND P2, PT, R203, R3, PT ;  /* 0x00000003cb00720c */ /* 0x000fe20003f46270 */
[----:B0-----:R-:W-:Y:S02]  /*2970*/  IMAD.MOV.U32 R198, RZ, RZ, R222 ;  /* 0x000000ffffc67224 */ /* 0x001fe400078e00de */
[--C-:B------:R-:W-:Y:S01]  /*2980*/  IMAD.MOV.U32 R199, RZ, RZ, R219.reuse ;  /* 0x000000ffffc77224 */ /* 0x100fe200078e00db */
[----:B------:R-:W-:-:S03]  /*2990*/  PRMT R219, RZ, 0x7610, R219 ;  /* 0x00007610ffdb7816 */ /* 0x000fc600000000db */
[----:B------:R-:W-:Y:S01]  /*29a0*/  IMAD.WIDE R202, R233, 0x2, R198 ;  /* 0x00000002e9ca7825 */ /* 0x000fe200078e02c6 */
[----:B------:R-:W-:Y:S02]  /*29b0*/  PRMT R222, RZ, 0x7610, R222 ;  /* 0x00007610ffde7816 */ /* 0x000fe400000000de */
[----:B------:R-:W-:-:S03]  /*29c0*/  PRMT R250, RZ, 0x7610, R250 ;  /* 0x00007610fffa7816 */ /* 0x000fc600000000fa */
[----:B------:R0:W5:Y:S02]  /*29d0*/  @!P2 LDG.E.U16 R219, [R202.64] ;  /* 0x00000008cadba981 */ /* 0x000164000c1e1500 */
[----:B0-----:R-:W-:-:S05]  /*29e0*/  IMAD.WIDE R202, R235, 0x2, R198 ;  /* 0x00000002ebca7825 */ /* 0x001fca00078e02c6 */
[----:B------:R0:W5:Y:S01]  /*29f0*/  @!P2 LDG.E.U16 R222, [R202.64] ;  /* 0x00000008cadea981 */ /* 0x000162000c1e1500 */
[----:B------:R-:W-:Y:S01]  /*2a00*/  PRMT R252, RZ, 0x7610, R252 ;  /* 0x00007610fffc7816 */ /* 0x000fe200000000fc */
[----:B0-----:R-:W-:-:S05]  /*2a10*/  IMAD.WIDE R202, R237, 0x2, R198 ;  /* 0x00000002edca7825 */ /* 0x001fca00078e02c6 */
[----:B------:R0:W5:Y:S02]  /*2a20*/  @!P2 LDG.E.U16 R250, [R202.64] ;  /* 0x00000008cafaa981 */ /* 0x000164000c1e1500 */
[----:B0-----:R-:W-:-:S05]  /*2a30*/  IMAD.WIDE R202, R239, 0x2, R198 ;  /* 0x00000002efca7825 */ /* 0x001fca00078e02c6 */
[----:B------:R0:W5:Y:S04]  /*2a40*/  @!P2 LDG.E.U16 R252, [R202.64] ;  /* 0x00000008cafca981 */ /* 0x000168000c1e1500 */
[----:B--2---:R-:W-:Y:S04]  /*2a50*/  STS.U16 [R2], R5 ;  /* 0x0000000502007388 */ /* 0x004fe80000000400 */
[----:B---3--:R-:W-:Y:S04]  /*2a60*/  STS.U16 [R2+0x100], R7 ;  /* 0x0001000702007388 */ /* 0x008fe80000000400 */
[----:B------:R-:W-:Y:S04]  /*2a70*/  STS.U16 [R2+0x1000], R6 ;  /* 0x0010000602007388 */ /* 0x000fe80000000400 */
[----:B------:R-:W-:Y:S04]  /*2a80*/  STS.U16 [R2+0x1100], R8 ;  /* 0x0011000802007388 */ /* 0x000fe80000000400 */
[----:B------:R-:W-:Y:S04]  /*2a90*/  STS.U16 [R2+0x2000], R4 ;  /* 0x0020000402007388 */ /* 0x000fe80000000400 */
[----:B------:R-:W-:Y:S04]  /*2aa0*/  STS.U16 [R2+0x2100], R125 ;  /* 0x0021007d02007388 */ /* 0x000fe80000000400 */
[----:B----4-:R-:W-:Y:S04]  /*2ab0*/  STS.U16 [R2+0x3000], R214 ;  /* 0x003000d602007388 */ /* 0x010fe80000000400 */
[----:B------:R-:W-:Y:S01]  /*2ac0*/  STS.U16 [R2+0x3100], R215 ;  /* 0x003100d702007388 */ /* 0x000fe20000000400 */
[----:B0-----:R-:W-:-:S03]  /*2ad0*/  LOP3.LUT R203, R223, 0x20, RZ, 0x3c, !PT ;  /* 0x00000020dfcb7812 */ /* 0x001fc600078e3cff */
[----:B-----5:R-:W-:Y:S04]  /*2ae0*/  STS.U16 [R249+0x200], R133 ;  /* 0x00020085f9007388 */ /* 0x020fe80000000400 */
[----:B------:R-:W-:Y:S04]  /*2af0*/  STS.U16 [R249+0x300], R138 ;  /* 0x0003008af9007388 */ /* 0x000fe80000000400 */
        /* <DEDUP_REMOVED lines=58> */
[----:B------:R-:W-:Y:S06]  /*2ea0*/  BAR.SYNC.DEFER_BLOCKING 0x0 ;  /* 0x0000000000007b1d */ /* 0x000fec0000010000 */
[----:B------:R-:W-:Y:S04]  /*2eb0*/  LDSM.16.MT88.4 R156, [R0] ;  /* 0x00000000009c783b */ /* 0x000fe80000004200 */
[----:B------:R-:W0:Y:S04]  /*2ec0*/  LDSM.16.M88.4 R4, [R225+0x4000] ;  /* 0x00400000e104783b */ /* 0x000e280000000200 */
[----:B------:R-:W1:Y:S04]  /*2ed0*/  LDSM.16.M88.4 R140, [R225+0x4200] ;  /* 0x00420000e18c783b */ /* 0x000e680000000200 */
[----:B------:R-:W2:Y:S04]  /*2ee0*/  LDSM.16.MT88.4 R148, [R0+0x80] ;  /* 0x000080000094783b */ /* 0x000ea80000004200 */
[----:B------:R-:W3:Y:S04]  /*2ef0*/  LDSM.16.MT88.4 R144, [R0+0x100] ;  /* 0x000100000090783b */ /* 0x000ee80000004200 */
[----:B------:R-:W4:Y:S04]  /*2f00*/  LDSM.16.MT88.4 R136, [R0+0x180] ;  /* 0x000180000088783b */ /* 0x000f280000004200 */
[----:B------:R-:W5:Y:S04]  /*2f10*/  LDSM.16.MT88.4 R132, [R0+0x2000] ;  /* 0x002000000084783b */ /* 0x000f680000004200 */
[----:B------:R-:W3:Y:S04]  /*2f20*/  LDSM.16.MT88.4 R128, [R0+0x2080] ;  /* 0x002080000080783b */ /* 0x000ee80000004200 */
[----:B------:R-:W3:Y:S04]  /*2f30*/  LDSM.16.MT88.4 R124, [R0+0x2100] ;  /* 0x00210000007c783b */ /* 0x000ee80000004200 */
[----:B------:R-:W3:Y:S01]  /*2f40*/  LDSM.16.MT88.4 R8, [R0+0x2180] ;  /* 0x002180000008783b */ /* 0x000ee20000004200 */
[----:B------:R-:W-:Y:S01]  /*2f50*/  UIADD3 UR6, UR6, -0x1, URZ ;  /* 0xffffffff06067890 */ /* 0x000fe2000fffe03f */
[C---:B0-----:R-:W-:Y:S08]  /*2f60*/  HMMA.16816.F32 R92, R156.reuse, R4, R92 ;  /* 0x000000049c5c723c */ /* 0x041ff0000000185c */
[----:B-1----:R-:W-:Y:S08]  /*2f70*/  HMMA.16816.F32 R120, R156, R140, R120 ;  /* 0x0000008c9c78723c */ /* 0x002ff00000001878 */
[C---:B--2---:R-:W-:Y:S08]  /*2f80*/  HMMA.16816.F32 R96, R148.reuse, R4, R96 ;  /* 0x000000049460723c */ /* 0x044ff00000001860 */
[----:B------:R-:W-:Y:S08]  /*2f90*/  HMMA.16816.F32 R100, R148, R140, R100 ;  /* 0x0000008c9464723c */ /* 0x000ff00000001864 */
[C---:B---3--:R-:W-:Y:S08]  /*2fa0*/  HMMA.16816.F32 R104, R144.reuse, R4, R104 ;  /* 0x000000049068723c */ /* 0x048ff00000001868 */
[----:B------:R-:W-:Y:S08]  /*2fb0*/  HMMA.16816.F32 R108, R144, R140, R108 ;  /* 0x0000008c906c723c */ /* 0x000ff0000000186c */
[C---:B----4-:R-:W-:Y:S08]  /*2fc0*/  HMMA.16816.F32 R112, R136.reuse, R4, R112 ;  /* 0x000000048870723c */ /* 0x050ff00000001870 */
[----:B------:R-:W-:Y:S01]  /*2fd0*/  HMMA.16816.F32 R116, R136, R140, R116 ;  /* 0x0000008c8874723c */ /* 0x000fe20000001874 */
[----:B------:R-:W-:Y:S01]  /*2fe0*/  ISETP.NE.U32.AND P0, PT, RZ, UR6, PT ;  /* 0x00000006ff007c0c */ /* 0x000fe2000bf05070 */
[----:B------:R-:W-:Y:S01]  /*2ff0*/  IMAD.U32 R219, RZ, RZ, UR7 ;  /* 0x00000007ffdb7e24 */ /* 0x000fe2000f8e00ff */
[----:B------:R-:W-:-:S03]  /*3000*/  UIMAD.WIDE UR4, UR39, 0x2, UR4 ;  /* 0x00000002270478a5 */ /* 0x000fc6000f8e0204 */
[----:B------:R-:W-:Y:S02]  /*3010*/  IMAD.WIDE R218, R219, 0x2, R198 ;  /* 0x00000002dbda7825 */ /* 0x000fe400078e02c6 */
[----:B-----5:R-:W-:Y:S01]  /*3020*/  HMMA.16816.F32 R92, R132, R6, R92 ;  /* 0x00000006845c723c */ /* 0x020fe2000000185c */
[----:B------:R-:W-:Y:S01]  /*3030*/  IADD3 R3, R3, -0x20, RZ ;  /* 0xffffffe003037810 */ /* 0x000fe20007ffe0ff */
[----:B------:R-:W-:-:S06]  /*3040*/  IMAD.MOV.U32 R222, RZ, RZ, R218 ;  /* 0x000000ffffde7224 */ /* 0x000fcc00078e00da */
[----:B------:R-:W-:Y:S08]  /*3050*/  HMMA.16816.F32 R120, R132, R142, R120 ;  /* 0x0000008e8478723c */ /* 0x000ff00000001878 */
[C---:B------:R-:W-:Y:S08]  /*3060*/  HMMA.16816.F32 R96, R128.reuse, R6, R96 ;  /* 0x000000068060723c */ /* 0x040ff00000001860 */
[----:B------:R-:W-:Y:S08]  /*3070*/  HMMA.16816.F32 R100, R128, R142, R100 ;  /* 0x0000008e8064723c */ /* 0x000ff00000001864 */
[C---:B------:R-:W-:Y:S08]  /*3080*/  HMMA.16816.F32 R104, R124.reuse, R6, R104 ;  /* 0x000000067c68723c */ /* 0x040ff00000001868 */
[----:B------:R-:W-:Y:S08]  /*3090*/  HMMA.16816.F32 R108, R124, R142, R108 ;  /* 0x0000008e7c6c723c */ /* 0x000ff0000000186c */
[C---:B------:R-:W-:Y:S08]  /*30a0*/  HMMA.16816.F32 R112, R8.reuse, R6, R112 ;  /* 0x000000060870723c */ /* 0x040ff00000001870 */
[----:B------:R-:W-:Y:S01]  /*30b0*/  HMMA.16816.F32 R116, R8, R142, R116 ;  /* 0x0000008e0874723c */ /* 0x000fe20000001874 */
[----:B------:R-:W-:Y:S01]  /*30c0*/  @!P0 CALL.REL.NOINC `(.L_x_2) ;  /* 0x0000001000008944 */ /* 0x000fe20003c00000 */
[----:B------:R-:W-:Y:S06]  /*30d0*/  BRA `(.L_x_3) ;  /* 0xffffe65000007947 */ /* 0x000fec000383ffff */
.L_x_2:
[----:B------:R-:W-:-:S06]  /*30e0*/  NOP ;  /* 0x0000000000007918 */ /* 0x000fcc0000000000 */
[----:B------:R-:W-:-:S08]  /*30f0*/  NOP ;  /* 0x0000000000007918 */ /* 0x000fd00000000000 */
[----:B------:R-:W-:Y:S02]  /*3100*/  F2FP.PACK_AB R5, R103, R102 ;  /* 0x000000666705723e */ /* 0x000fe400000000ff */
[----:B------:R-:W-:-:S02]  /*3110*/  F2FP.PACK_AB R101, R101, R100 ;  /* 0x000000646565723e */ /* 0x000fc400000000ff */
[----:B------:R-:W-:Y:S02]  /*3120*/  F2FP.PACK_AB R9, R123, R122 ;  /* 0x0000007a7b09723e */ /* 0x000fe400000000ff */
[----:B------:R-:W-:Y:S02]  /*3130*/  F2FP.PACK_AB R121, R121, R120 ;  /* 0x000000787979723e */ /* 0x000fe400000000ff */
[----:B------:R-:W-:Y:S02]  /*3140*/  F2FP.PACK_AB R7, R119, R118 ;  /* 0x000000767707723e */ /* 0x000fe400000000ff */
[----:B------:R-:W-:Y:S02]  /*3150*/  F2FP.PACK_AB R6, R115, R114 ;  /* 0x000000727306723e */ /* 0x000fe400000000ff */
        /* <DEDUP_REMOVED lines=10> */
.L_x_1:
[----:B------:R-:W0:Y:S01]  /*3200*/  S2R R13, SR_TID.X ;  /* 0x00000000000d7919 */ /* 0x000e220000002100 */
[----:B------:R-:W-:Y:S01]  /*3210*/  LOP3.LUT R251, R251, 0x1800, RZ, 0xc0, !PT ;  /* 0x00001800fbfb7812 */ /* 0x000fe200078ec0ff */
[----:B------:R-:W-:Y:S02]  /*3220*/  IMAD R15, R229, c[0x0][0x198], RZ ;  /* 0x00006600e50f7a24 */ /* 0x000fe400078e02ff */
[----:B------:R-:W-:Y:S01]  /*3230*/  BAR.SYNC.DEFER_BLOCKING 0x0 ;  /* 0x0000000000007b1d */ /* 0x000fe20000010000 */
[----:B------:R-:W-:Y:S02]  /*3240*/  ISETP.GE.AND P3, PT, R227, c[0x0][0x178], PT ;  /* 0x00005e00e3007a0c */ /* 0x000fe40003f66270 */
[C---:B------:R-:W-:Y:S02]  /*3250*/  ISETP.GE.AND P0, PT, R229.reuse, c[0x0][0x17c], PT ;  /* 0x00005f00e5007a0c */ /* 0x040fe40003f06270 */
[----:B------:R-:W-:Y:S01]  /*3260*/  ISETP.LT.AND P3, PT, R229, c[0x0][0x17c], !P3 ;  /* 0x00005f00e5007a0c */ /* 0x000fe20005f61270 */
[----:B------:R-:W1:Y:S01]  /*3270*/  S2R R3, SR_TID.X ;  /* 0x0000000000037919 */ /* 0x000e620000002100 */
[----:B------:R-:W-:-:S02]  /*3280*/  ISETP.LT.AND P0, PT, R231, c[0x0][0x178], !P0 ;  /* 0x00005e00e7007a0c */ /* 0x000fc40004701270 */
[----:B------:R-:W-:-:S04]  /*3290*/  IADD3 R27, R15, c[0x0][0x198], RZ ;  /* 0x000066000f1b7a10 */ /* 0x000fc80007ffe0ff */
[----:B------:R-:W-:-:S04]  /*32a0*/  IADD3 R29, R27, c[0x0][0x198], RZ ;  /* 0x000066001b1d7a10 */ /* 0x000fc80007ffe0ff */
[----:B------:R-:W-:Y:S01]  /*32b0*/  IADD3 R31, R29, c[0x0][0x198], RZ ;  /* 0x000066001d1f7a10 */ /* 0x000fe20007ffe0ff */
[----:B0-----:R-:W-:-:S03]  /*32c0*/  IMAD.SHL.U32 R2, R13, 0x4, RZ ;  /* 0x000000040d027824 */ /* 0x001fc600078e00ff */
[----:B------:R-:W-:Y:S01]  /*32d0*/  IADD3 R33, R31, c[0x0][0x198], RZ ;  /* 0x000066001f217a10 */ /* 0x000fe20007ffe0ff */
[C---:B------:R-:W-:Y:S02]  /*32e0*/  IMAD.SHL.U32 R0, R13.reuse, 0x20, RZ ;  /* 0x000000200d007824 */ /* 0x040fe400078e00ff */
[----:B------:R-:W-:Y:S01]  /*32f0*/  IMAD.SHL.U32 R12, R13, 0x400, RZ ;  /* 0x000004000d0c7824 */ /* 0x000fe200078e00ff */
[----:B------:R-:W-:Y:S02]  /*3300*/  LOP3.LUT R2, R2, 0x70, RZ, 0xc0, !PT ;  /* 0x0000007002027812 */ /* 0x000fe400078ec0ff */
[----:B------:R-:W-:Y:S02]  /*3310*/  LOP3.LUT R0, R251, 0x60, R0, 0xf8, !PT ;  /* 0x00000060fb007812 */ /* 0x000fe400078ef800 */
[----:B------:R-:W-:Y:S02]  /*3320*/  LOP3.LUT R13, R13, 0x7f, RZ, 0xc0, !PT ;  /* 0x0000007f0d0d7812 */ /* 0x000fe400078ec0ff */
[----:B-1----:R-:W-:-:S05]  /*3330*/  LOP3.LUT R3, R3, 0x60, RZ, 0xc0, !PT ;  /* 0x0000006003037812 */ /* 0x002fca00078ec0ff */
[----:B------:R-:W-:Y:S01]  /*3340*/  IMAD R3, R3, 0x8, R2 ;  /* 0x0000000803037824 */ /* 0x000fe200078e0202 */
[----:B------:R-:W-:-:S04]  /*3350*/  LOP3.LUT R2, R12, 0x1800, RZ, 0xc0, !PT ;  /* 0x000018000c027812 */ /* 0x000fc800078ec0ff */
[----:B------:R-:W-:Y:S01]  /*3360*/  LOP3.LUT R12, R0, R3, RZ, 0x3c, !PT ;  /* 0x00000003000c7212 */ /* 0x000fe200078e3cff */
[----:B------:R-:W-:Y:S01]  /*3370*/  IMAD R26, R13, 0x10, R2 ;  /* 0x000000100d1a7824 */ /* 0x000fe200078e0202 */
[C---:B------:R-:W-:Y:S02]  /*3380*/  IADD3 R3, R229.reuse, 0x1, RZ ;  /* 0x00000001e5037810 */ /* 0x040fe40007ffe0ff */
[----:B------:R-:W-:Y:S01]  /*3390*/  IADD3 R2, R229, 0x3, RZ ;  /* 0x00000003e5027810 */ /* 0x000fe20007ffe0ff */
[----:B------:R-:W-:Y:S01]  /*33a0*/  STS.128 [R12], R120 ;  /* 0x000000780c007388 */ /* 0x000fe20000000c00 */
[----:B------:R-:W-:Y:S01]  /*33b0*/  ISETP.GE.AND P1, PT, R3, c[0x0][0x17c], PT ;  /* 0x00005f0003007a0c */ /* 0x000fe20003f26270 */
[----:B------:R-:W-:Y:S01]  /*33c0*/  IMAD R3, R227, c[0x0][0x194], RZ ;  /* 0x00006500e3037a24 */ /* 0x000fe200078e02ff */
[----:B------:R-:W-:Y:S01]  /*33d0*/  ISETP.GE.AND P2, PT, R2, c[0x0][0x17c], PT ;  /* 0x00005f0002007a0c */ /* 0x000fe20003f46270 */
[----:B------:R0:W-:Y:S01]  /*33e0*/  STS.128 [R12+0x80], R8 ;  /* 0x000080080c007388 */ /* 0x0001e20000000c00 */
[----:B------:R-:W-:-:S02]  /*33f0*/  IADD3 R0, R229, 0x2, RZ ;  /* 0x00000002e5007810 */ /* 0x000fc40007ffe0ff */
[----:B------:R-:W-:Y:S01]  /*3400*/  LEA R2, P4, R3, c[0x0][0x170], 0x1 ;  /* 0x00005c0003027a11 */ /* 0x000fe200078808ff */
[----:B------:R-:W-:Y:S01]  /*3410*/  STS.128 [R12+0x400], R100 ;  /* 0x000400640c007388 */ /* 0x000fe20000000c00 */
[----:B------:R-:W-:Y:S02]  /*3420*/  ISETP.GE.AND P6, PT, R0, c[0x0][0x17c], PT ;  /* 0x00005f0000007a0c */ /* 0x000fe40003fc6270 */
[----:B------:R-:W-:Y:S01]  /*3430*/  IADD3 R0, R229, 0x4, RZ ;  /* 0x00000004e5007810 */ /* 0x000fe20007ffe0ff */
[----:B------:R1:W-:Y:S04]  /*3440*/  STS.128 [R12+0x480], R4 ;  /* 0x000480040c007388 */ /* 0x0003e80000000c00 */
[----:B------:R-:W-:Y:S01]  /*3450*/  BAR.SYNC.DEFER_BLOCKING 0x0 ;  /* 0x0000000000007b1d */ /* 0x000fe20000010000 */
[----:B------:R-:W-:-:S02]  /*3460*/  ISETP.GE.AND P5, PT, R0, c[0x0][0x17c], PT ;  /* 0x00005f0000007a0c */ /* 0x000fc40003fa6270 */
[----:B------:R-:W-:Y:S02]  /*3470*/  IADD3 R0, R229, 0x5, RZ ;  /* 0x00000005e5007810 */ /* 0x000fe40007ffe0ff */
[----:B0-----:R-:W-:Y:S01]  /*3480*/  LOP3.LUT R8, R26, 0x20, RZ, 0x3c, !PT ;  /* 0x000000201a087812 */ /* 0x001fe200078e3cff */
[----:B-1----:R-:W-:-:S04]  /*3490*/  IMAD.MOV.U32 R4, RZ, RZ, c[0x0][0x194] ;  /* 0x00006500ff047624 */ /* 0x002fc800078e00ff */
[----:B------:R-:W-:Y:S01]  /*34a0*/  IMAD R4, R4, 0x80, R3 ;  /* 0x0000008004047824 */ /* 0x000fe200078e0203 */
[----:B------:R-:W-:-:S04]  /*34b0*/  LEA.HI.X.SX32 R3, R3, c[0x0][0x174], 0x1, P4 ;  /* 0x00005d0003037a11 */ /* 0x000fc800020f0eff */
[C---:B------:R-:W-:Y:S01]  /*34c0*/  LEA R20, P4, R4.reuse, c[0x0][0x170], 0x1 ;  /* 0x00005c0004147a11 */ /* 0x040fe200078808ff */
[--C-:B------:R-:W-:Y:S01]  /*34d0*/  IMAD.WIDE R12, R15, 0x2, R2.reuse ;  /* 0x000000020f0c7825 */ /* 0x100fe200078e0202 */
[----:B------:R-:W0:Y:S02]  /*34e0*/  LDS.128 R16, [R26] ;  /* 0x000000001a107984 */ /* 0x000e240000000c00 */
[----:B------:R-:W-:Y:S01]  /*34f0*/  LEA.HI.X.SX32 R21, R4, c[0x0][0x174], 0x1, P4 ;  /* 0x00005d0004157a11 */ /* 0x000fe200020f0eff */
[----:B------:R-:W-:Y:S01]  /*3500*/  IMAD.WIDE R22, R27, 0x2, R2 ;  /* 0x000000021b167825 */ /* 0x000fe200078e0202 */
[----:B------:R-:W-:Y:S01]  /*3510*/  LOP3.LUT R4, R26, 0x40, RZ, 0x3c, !PT ;  /* 0x000000401a047812 */ /* 0x000fe200078e3cff */
[----:B------:R-:W1:Y:S01]  /*3520*/  LDS.128 R8, [R8] ;  /* 0x0000000008087984 */ /* 0x000e620000000c00 */
[----:B------:R-:W-:Y:S01]  /*3530*/  ISETP.LT.AND P4, PT, R227, c[0x0][0x178], !P1 ;  /* 0x00005e00e3007a0c */ /* 0x000fe20004f81270 */
[----:B------:R-:W-:Y:S01]  /*3540*/  IMAD.WIDE R14, R15, 0x2, R20 ;  /* 0x000000020f0e7825 */ /* 0x000fe200078e0214 */
[----:B------:R-:W-:-:S02]  /*3550*/  ISETP.LT.AND P1, PT, R231, c[0x0][0x178], !P1 ;  /* 0x00005e00e7007a0c */ /* 0x000fc40004f21270 */
[----:B------:R-:W2:Y:S01]  /*3560*/  LDS.128 R4, [R4] ;  /* 0x0000000004047984 */ /* 0x000ea20000000c00 */
[----:B0-----:R-:W-:-:S03]  /*3570*/  PRMT R25, R16, 0x7632, R25 ;  /* 0x0000763210197816 */ /* 0x001fc60000000019 */
[----:B------:R0:W-:Y:S01]  /*3580*/  @P3 STG.E.U16 [R12.64], R16 ;  /* 0x000000100c003986 */ /* 0x0001e2000c101508 */
[----:B------:R-:W-:Y:S02]  /*3590*/  ISETP.GE.AND P3, PT, R0, c[0x0][0x17c], PT ;  /* 0x00005f0000007a0c */ /* 0x000fe40003f66270 */
[----:B------:R-:W-:Y:S01]  /*35a0*/  IADD3 R0, R229, 0x6, RZ ;  /* 0x00000006e5007810 */ /* 0x000fe20007ffe0ff */
[----:B------:R-:W-:Y:S01]  /*35b0*/  @P0 STG.E.U16 [R14.64], R18 ;  /* 0x000000120e000986 */ /* 0x000fe2000c101508 */
[----:B------:R-:W-:Y:S02]  /*35c0*/  ISETP.LT.AND P0, PT, R227, c[0x0][0x178], !P6 ;  /* 0x00005e00e3007a0c */ /* 0x000fe40007701270 */
[----:B------:R-:W-:Y:S01]  /*35d0*/  ISETP.LT.AND P6, PT, R231, c[0x0][0x178], !P6 ;  /* 0x00005e00e7007a0c */ /* 0x000fe200077c1270 */
[----:B------:R3:W-:Y:S01]  /*35e0*/  @P4 STG.E.U16 [R22.64], R25 ;  /* 0x0000001916004986 */ /* 0x0007e2000c101508 */
[----:B------:R-:W-:Y:S02]  /*35f0*/  ISETP.GE.AND P4, PT, R0, c[0x0][0x17c], PT ;  /* 0x00005f0000007a0c */ /* 0x000fe40003f86270 */
[----:B------:R-:W-:-:S02]  /*3600*/  IADD3 R0, R229, 0x7, RZ ;  /* 0x00000007e5007810 */ /* 0x000fc40007ffe0ff */
[----:B0-----:R-:W-:Y:S02]  /*3610*/  LOP3.LUT R12, R26, 0x60, RZ, 0x3c, !PT ;  /* 0x000000601a0c7812 */ /* 0x001fe400078e3cff */
[----:B-1----:R-:W-:-:S04]  /*3620*/  PRMT R16, R8, 0x7632, R16 ;  /* 0x0000763208107816 */ /* 0x002fc80000000010 */
[----:B------:R-:W0:Y:S01]  /*3630*/  LDS.128 R12, [R12] ;  /* 0x000000000c0c7984 */ /* 0x000e220000000c00 */
[----:B---3--:R-:W-:Y:S01]  /*3640*/  PRMT R23, R18, 0x7632, R23 ;  /* 0x0000763212177816 */ /* 0x008fe20000000017 */
[----:B------:R-:W-:Y:S01]  /*3650*/  IMAD.WIDE R24, R27, 0x2, R20 ;  /* 0x000000021b187825 */ /* 0x000fe200078e0214 */
[----:B------:R-:W-:-:S03]  /*3660*/  PRMT R18, R10, 0x7632, R18 ;  /* 0x000076320a127816 */ /* 0x000fc60000000012 */
[----:B------:R-:W-:Y:S01]  /*3670*/  IMAD.WIDE R26, R29, 0x2, R2 ;  /* 0x000000021d1a7825 */ /* 0x000fe200078e0202 */
[----:B------:R1:W-:Y:S01]  /*3680*/  @P1 STG.E.U16 [R24.64], R23 ;  /* 0x0000001718001986 */ /* 0x0003e2000c101508 */
[----:B------:R-:W-:Y:S02]  /*3690*/  ISETP.LT.AND P1, PT, R227, c[0x0][0x178], !P2 ;  /* 0x00005e00e3007a0c */ /* 0x000fe40005721270 */
[----:B------:R-:W-:Y:S01]  /*36a0*/  ISETP.LT.AND P2, PT, R231, c[0x0][0x178], !P2 ;  /* 0x00005e00e7007a0c */ /* 0x000fe20005741270 */
[----:B------:R3:W-:Y:S01]  /*36b0*/  @P0 STG.E.U16 [R26.64], R8 ;  /* 0x000000081a000986 */ /* 0x0007e2000c101508 */
[----:B------:R-:W-:Y:S02]  /*36c0*/  ISETP.GE.AND P0, PT, R0, c[0x0][0x17c], PT ;  /* 0x00005f0000007a0c */ /* 0x000fe40003f06270 */
[----:B------:R-:W-:Y:S01]  /*36d0*/  IADD3 R0, R229, 0x9, RZ ;  /* 0x00000009e5007810 */ /* 0x000fe20007ffe0ff */
[----:B-1----:R-:W-:-:S04]  /*36e0*/  IMAD.WIDE R22, R29, 0x2, R20 ;  /* 0x000000021d167825 */ /* 0x002fc800078e0214 */
[----:B------:R-:W-:Y:S01]  /*36f0*/  IMAD.WIDE R28, R31, 0x2, R2 ;  /* 0x000000021f1c7825 */ /* 0x000fe200078e0202 */
[----:B------:R1:W-:Y:S01]  /*3700*/  @P6 STG.E.U16 [R22.64], R10 ;  /* 0x0000000a16006986 */ /* 0x0003e2000c101508 */
[----:B------:R-:W-:Y:S02]  /*3710*/  ISETP.LT.AND P6, PT, R227, c[0x0][0x178], !P5 ;  /* 0x00005e00e3007a0c */ /* 0x000fe40006fc1270 */
[----:B------:R-:W-:Y:S01]  /*3720*/  ISETP.LT.AND P5, PT, R231, c[0x0][0x178], !P5 ;  /* 0x00005e00e7007a0c */ /* 0x000fe20006fa1270 */
[----:B------:R-:W-:Y:S01]  /*3730*/  IMAD.WIDE R24, R31, 0x2, R20 ;  /* 0x000000021f187825 */ /* 0x000fe200078e0214 */
[----:B------:R-:W-:Y:S01]  /*3740*/  @P1 STG.E.U16 [R28.64], R16 ;  /* 0x000000101c001986 */ /* 0x000fe2000c101508 */
[----:B---3--:R-:W-:Y:S02]  /*3750*/  IADD3 R8, R229, 0x8, RZ ;  /* 0x00000008e5087810 */ /* 0x008fe40007ffe0ff */
[----:B------:R-:W-:Y:S01]  /*3760*/  IMAD.WIDE R26, R33, 0x2, R2 ;  /* 0x00000002211a7825 */ /* 0x000fe200078e0202 */
[----:B------:R3:W-:Y:S01]  /*3770*/  @P2 STG.E.U16 [R24.64], R18 ;  /* 0x0000001218002986 */ /* 0x0007e2000c101508 */
[----:B------:R-:W-:-:S02]  /*3780*/  ISETP.GE.AND P1, PT, R8, c[0x0][0x17c], PT ;  /* 0x00005f0008007a0c */ /* 0x000fc40003f26270 */
[C---:B------:R-:W-:Y:S01]  /*3790*/  IMAD.WIDE R30, R33.reuse, 0x2, R20 ;  /* 0x00000002211e7825 */ /* 0x040fe200078e0214 */
[----:B------:R-:W-:Y:S01]  /*37a0*/  IADD3 R33, R33, c[0x0][0x198], RZ ;  /* 0x0000660021217a10 */ /* 0x000fe20007ffe0ff */
[----:B--2---:R2:W-:Y:S01]  /*37b0*/  @P6 STG.E.U16 [R26.64], R4 ;  /* 0x000000041a006986 */ /* 0x0045e2000c101508 */
[----:B------:R-:W-:Y:S02]  /*37c0*/  ISETP.LT.AND P6, PT, R227, c[0x0][0x178], !P4 ;  /* 0x00005e00e3007a0c */ /* 0x000fe400067c1270 */
[----:B------:R-:W-:Y:S01]  /*37d0*/  ISETP.LT.AND P4, PT, R231, c[0x0][0x178], !P4 ;  /* 0x00005e00e7007a0c */ /* 0x000fe20006781270 */
[----:B------:R0:W-:Y:S01]  /*37e0*/  @P5 STG.E.U16 [R30.64], R6 ;  /* 0x000000061e005986 */ /* 0x0001e2000c101508 */
[----:B------:R-:W-:Y:S01]  /*37f0*/  ISETP.LT.AND P5, PT, R227, c[0x0][0x178], !P3 ;  /* 0x00005e00e3007a0c */ /* 0x000fe20005fa1270 */
[----:B-1----:R-:W-:Y:S01]  /*3800*/  IMAD.WIDE R22, R33, 0x2, R2 ;  /* 0x0000000221167825 */ /* 0x002fe200078e0202 */
[----:B------:R-:W-:Y:S02]  /*3810*/  ISETP.LT.AND P3, PT, R231, c[0x0][0x178], !P3 ;  /* 0x00005e00e7007a0c */ /* 0x000fe40005f61270 */
[C---:B------:R-:W-:Y:S01]  /*3820*/  IADD3 R35, R33.reuse, c[0x0][0x198], RZ ;  /* 0x0000660021237a10 */ /* 0x040fe20007ffe0ff */
[----:B---3--:R-:W-:Y:S01]  /*3830*/  IMAD.WIDE R24, R33, 0x2, R20 ;  /* 0x0000000221187825 */ /* 0x008fe200078e0214 */
[----:B------:R-:W-:-:S02]  /*3840*/  PRMT R8, R4, 0x7632, R8 ;  /* 0x0000763204087816 */ /* 0x000fc40000000008 */
[----:B------:R-:W-:Y:S01]  /*3850*/  PRMT R10, R6, 0x7632, R10 ;  /* 0x00007632060a7816 */ /* 0x000fe2000000000a */
[C---:B--2---:R-:W-:Y:S01]  /*3860*/  IMAD.WIDE R26, R35.reuse, 0x2, R2 ;  /* 0x00000002231a7825 */ /* 0x044fe200078e0202 */
[----:B------:R-:W-:Y:S02]  /*3870*/  ISETP.GE.AND P2, PT, R0, c[0x0][0x17c], PT ;  /* 0x00005f0000007a0c */ /* 0x000fe40003f46270 */
[----:B0-----:R-:W-:Y:S01]  /*3880*/  PRMT R6, R12, 0x7632, R6 ;  /* 0x000076320c067816 */ /* 0x001fe20000000006 */
[C---:B------:R-:W-:Y:S01]  /*3890*/  IMAD.WIDE R28, R35.reuse, 0x2, R20 ;  /* 0x00000002231c7825 */ /* 0x040fe200078e0214 */
[----:B------:R0:W-:Y:S01]  /*38a0*/  @P5 STG.E.U16 [R22.64], R8 ;  /* 0x0000000816005986 */ /* 0x0001e2000c101508 */
[----:B------:R-:W-:Y:S02]  /*38b0*/  IADD3 R35, R35, c[0x0][0x198], RZ ;  /* 0x0000660023237a10 */ /* 0x000fe40007ffe0ff */
[----:B------:R-:W-:Y:S01]  /*38c0*/  PRMT R16, R14, 0x7632, R16 ;  /* 0x000076320e107816 */ /* 0x000fe20000000010 */
[----:B------:R1:W-:Y:S01]  /*38d0*/  @P3 STG.E.U16 [R24.64], R10 ;  /* 0x0000000a18003986 */ /* 0x0003e2000c101508 */
[----:B------:R-:W-:-:S02]  /*38e0*/  ISETP.LT.AND P3, PT, R227, c[0x0][0x178], !P0 ;  /* 0x00005e00e3007a0c */ /* 0x000fc40004761270 */
[----:B------:R-:W-:Y:S01]  /*38f0*/  ISETP.LT.AND P0, PT, R231, c[0x0][0x178], !P0 ;  /* 0x00005e00e7007a0c */ /* 0x000fe20004701270 */
[----:B------:R2:W-:Y:S01]  /*3900*/  @P6 STG.E.U16 [R26.64], R12 ;  /* 0x0000000c1a006986 */ /* 0x0005e2000c101508 */
[----:B------:R-:W-:Y:S02]  /*3910*/  IADD3 R31, R35, c[0x0][0x198], RZ ;  /* 0x00006600231f7a10 */ /* 0x000fe40007ffe0ff */
[----:B------:R-:W-:Y:S01]  /*3920*/  IADD3 R0, R229, 0xa, RZ ;  /* 0x0000000ae5007810 */ /* 0x000fe20007ffe0ff */
[----:B------:R3:W-:Y:S01]  /*3930*/  @P4 STG.E.U16 [R28.64], R14 ;  /* 0x0000000e1c004986 */ /* 0x0007e2000c101508 */
[----:B------:R-:W-:Y:S01]  /*3940*/  ISETP.LT.AND P4, PT, R227, c[0x0][0x178], !P1 ;  /* 0x00005e00e3007a0c */ /* 0x000fe20004f81270 */
[----:B0-----:R-:W-:Y:S01]  /*3950*/  IMAD.WIDE R22, R35, 0x2, R2 ;  /* 0x0000000223167825 */ /* 0x001fe200078e0202 */
[----:B------:R-:W-:Y:S02]  /*3960*/  ISETP.GE.AND P5, PT, R0, c[0x0][0x17c], PT ;  /* 0x00005f0000007a0c */ /* 0x000fe40003fa6270 */
[----:B------:R-:W-:Y:S01]  /*3970*/  ISETP.LT.AND P6, PT, R231, c[0x0][0x178], !P1 ;  /* 0x00005e00e7007a0c */ /* 0x000fe20004fc1270 */
[----:B-1----:R-:W-:Y:S01]  /*3980*/  IMAD.WIDE R24, R35, 0x2, R20 ;  /* 0x0000000223187825 */ /* 0x002fe200078e0214 */
[----:B------:R0:W-:Y:S01]  /*3990*/  @P3 STG.E.U16 [R22.64], R6 ;  /* 0x0000000616003986 */ /* 0x0001e2000c101508 */
[----:B------:R-:W-:-:S02]  /*39a0*/  IADD3 R4, R229, 0xb, RZ ;  /* 0x0000000be5047810 */ /* 0x000fc40007ffe0ff */
[----:B--2---:R-:W-:Y:S01]  /*39b0*/  IMAD.WIDE R26, R31, 0x2, R2 ;  /* 0x000000021f1a7825 */ /* 0x004fe200078e0202 */
[----:B------:R1:W-:Y:S01]  /*39c0*/  @P0 STG.E.U16 [R24.64], R16 ;  /* 0x0000001018000986 */ /* 0x0003e2000c101508 */
[----:B------:R-:W-:Y:S02]  /*39d0*/  ISETP.LT.AND P0, PT, R227, c[0x0][0x178], !P2 ;  /* 0x00005e00e3007a0c */ /* 0x000fe40005701270 */
[--C-:B---3--:R-:W-:Y:S01]  /*39e0*/  IMAD.WIDE R28, R31, 0x2, R20.reuse ;  /* 0x000000021f1c7825 */ /* 0x108fe200078e0214 */
[----:B------:R-:W-:Y:S01]  /*39f0*/  ISETP.LT.AND P2, PT, R231, c[0x0][0x178], !P2 ;  /* 0x00005e00e7007a0c */ /* 0x000fe20005741270 */
[----:B------:R2:W-:Y:S01]  /*3a00*/  @P4 STG.E.U16 [R26.64], R17 ;  /* 0x000000111a004986 */ /* 0x0005e2000c101508 */
[----:B------:R-:W-:Y:S02]  /*3a10*/  IADD3 R31, R31, c[0x0][0x198], RZ ;  /* 0x000066001f1f7a10 */ /* 0x000fe40007ffe0ff */
[----:B------:R-:W-:Y:S01]  /*3a20*/  ISETP.LT.AND P4, PT, R227, c[0x0][0x178], !P5 ;  /* 0x00005e00e3007a0c */ /* 0x000fe20006f81270 */
[----:B------:R3:W-:Y:S01]  /*3a30*/  @P6 STG.E.U16 [R28.64], R19 ;  /* 0x000000131c006986 */ /* 0x0007e2000c101508 */
[C---:B------:R-:W-:Y:S01]  /*3a40*/  IADD3 R33, R31.reuse, c[0x0][0x198], RZ ;  /* 0x000066001f217a10 */ /* 0x040fe20007ffe0ff */
[----:B0-----:R-:W-:Y:S01]  /*3a50*/  IMAD.WIDE R22, R31, 0x2, R20 ;  /* 0x000000021f167825 */ /* 0x001fe200078e0214 */
[----:B------:R-:W-:-:S02]  /*3a60*/  PRMT R8, R17, 0x7632, R8 ;  /* 0x0000763211087816 */ /* 0x000fc40000000008 */
[----:B------:R-:W-:Y:S01]  /*3a70*/  IADD3 R0, R229, 0xc, RZ ;  /* 0x0000000ce5007810 */ /* 0x000fe20007ffe0ff */
[----:B-1----:R-:W-:Y:S01]  /*3a80*/  IMAD.WIDE R24, R33, 0x2, R2 ;  /* 0x0000000221187825 */ /* 0x002fe200078e0202 */
[----:B------:R-:W-:Y:S02]  /*3a90*/  PRMT R10, R19, 0x7632, R10 ;  /* 0x00007632130a7816 */ /* 0x000fe4000000000a */
[----:B------:R-:W-:Y:S01]  /*3aa0*/  ISETP.GE.AND P1, PT, R4, c[0x0][0x17c], PT ;  /* 0x00005f0004007a0c */ /* 0x000fe20003f26270 */
[----:B--2---:R-:W-:Y:S01]  /*3ab0*/  IMAD.WIDE R16, R31, 0x2, R2 ;  /* 0x000000021f107825 */ /* 0x004fe200078e0202 */
[----:B------:R-:W-:Y:S02]  /*3ac0*/  ISETP.GE.AND P3, PT, R0, c[0x0][0x17c], PT ;  /* 0x00005f0000007a0c */ /* 0x000fe40003f66270 */
[----:B------:R-:W-:Y:S02]  /*3ad0*/  ISETP.LT.AND P5, PT, R231, c[0x0][0x178], !P5 ;  /* 0x00005e00e7007a0c */ /* 0x000fe40006fa1270 */
[----:B------:R0:W-:Y:S01]  /*3ae0*/  @P0 STG.E.U16 [R16.64], R8 ;  /* 0x0000000810000986 */ /* 0x0001e2000c101508 */
[----:B---3--:R-:W-:-:S02]  /*3af0*/  IADD3 R19, R33, c[0x0][0x198], RZ ;  /* 0x0000660021137a10 */ /* 0x008fc40007ffe0ff */
[----:B------:R-:W-:Y:S01]  /*3b00*/  IADD3 R4, R229, 0xd, RZ ;  /* 0x0000000de5047810 */ /* 0x000fe20007ffe0ff */
[----:B------:R1:W-:Y:S01]  /*3b10*/  @P2 STG.E.U16 [R22.64], R10 ;  /* 0x0000000a16002986 */ /* 0x0003e2000c101508 */
[----:B------:R-:W-:Y:S02]  /*3b20*/  ISETP.LT.AND P2, PT, R227, c[0x0][0x178], !P1 ;  /* 0x00005e00e3007a0c */ /* 0x000fe40004f41270 */
[----:B------:R-:W-:Y:S01]  /*3b30*/  ISETP.LT.AND P1, PT, R231, c[0x0][0x178], !P1 ;  /* 0x00005e00e7007a0c */ /* 0x000fe20004f21270 */
[----:B------:R2:W-:Y:S01]  /*3b40*/  @P4 STG.E.U16 [R24.64], R9 ;  /* 0x0000000918004986 */ /* 0x0005e2000c101508 */
[----:B------:R-:W-:Y:S02]  /*3b50*/  ISETP.LT.AND P4, PT, R227, c[0x0][0x178], !P3 ;  /* 0x00005e00e3007a0c */ /* 0x000fe40005f81270 */
[----:B------:R-:W-:Y:S01]  /*3b60*/  IADD3 R0, R229, 0xe, RZ ;  /* 0x0000000ee5007810 */ /* 0x000fe20007ffe0ff */
[----:B0-----:R-:W-:Y:S01]  /*3b70*/  IMAD.WIDE R16, R33, 0x2, R20 ;  /* 0x0000000221107825 */ /* 0x001fe200078e0214 */
[----:B------:R-:W-:-:S02]  /*3b80*/  IADD3 R27, R19, c[0x0][0x198], RZ ;  /* 0x00006600131b7a10 */ /* 0x000fc40007ffe0ff */
[----:B------:R-:W-:Y:S02]  /*3b90*/  ISETP.GE.AND P6, PT, R4, c[0x0][0x17c], PT ;  /* 0x00005f0004007a0c */ /* 0x000fe40003fc6270 */
[----:B------:R-:W-:Y:S01]  /*3ba0*/  PRMT R4, R9, 0x7632, R4 ;  /* 0x0000763209047816 */ /* 0x000fe20000000004 */
[----:B-1----:R-:W-:Y:S01]  /*3bb0*/  IMAD.WIDE R22, R27, 0x2, R2 ;  /* 0x000000021b167825 */ /* 0x002fe200078e0202 */
[----:B------:R-:W-:Y:S01]  /*3bc0*/  ISETP.GE.AND P0, PT, R0, c[0x0][0x17c], PT ;  /* 0x00005f0000007a0c */ /* 0x000fe20003f06270 */
[----:B------:R0:W-:Y:S01]  /*3bd0*/  @P5 STG.E.U16 [R16.64], R11 ;  /* 0x0000000b10005986 */ /* 0x0001e2000c101508 */
[----:B------:R-:W-:Y:S01]  /*3be0*/  PRMT R0, R11, 0x7632, R0 ;  /* 0x000076320b007816 */ /* 0x000fe20000000000 */
[----:B--2---:R-:W-:Y:S01]  /*3bf0*/  IMAD.WIDE R8, R19, 0x2, R2 ;  /* 0x0000000213087825 */ /* 0x004fe200078e0202 */
[----:B------:R-:W-:Y:S02]  /*3c00*/  IADD3 R229, R229, 0xf, RZ ;  /* 0x0000000fe5e57810 */ /* 0x000fe40007ffe0ff */
[----:B------:R-:W-:Y:S01]  /*3c10*/  ISETP.LT.AND P3, PT, R231, c[0x0][0x178], !P3 ;  /* 0x00005e00e7007a0c */ /* 0x000fe20005f61270 */
[----:B------:R-:W-:Y:S01]  /*3c20*/  IMAD.WIDE R18, R19, 0x2, R20 ;  /* 0x0000000213127825 */ /* 0x000fe200078e0214 */
[----:B------:R1:W-:Y:S01]  /*3c30*/  @P2 STG.E.U16 [R8.64], R4 ;  /* 0x0000000408002986 */ /* 0x0003e2000c101508 */
[----:B------:R-:W-:-:S02]  /*3c40*/  IADD3 R25, R27, c[0x0][0x198], RZ ;  /* 0x000066001b197a10 */ /* 0x000fc40007ffe0ff */
[----:B------:R-:W-:Y:S01]  /*3c50*/  ISETP.GE.AND P5, PT, R229, c[0x0][0x17c], PT ;  /* 0x00005f00e5007a0c */ /* 0x000fe20003fa6270 */
[----:B------:R2:W-:Y:S01]  /*3c60*/  @P1 STG.E.U16 [R18.64], R0 ;  /* 0x0000000012001986 */ /* 0x0005e2000c101508 */
[----:B------:R-:W-:Y:S01]  /*3c70*/  ISETP.LT.AND P2, PT, R227, c[0x0][0x178], !P0 ;  /* 0x00005e00e3007a0c */ /* 0x000fe20004741270 */
[----:B0-----:R-:W-:Y:S01]  /*3c80*/  IMAD.WIDE R10, R25, 0x2, R20 ;  /* 0x00000002190a7825 */ /* 0x001fe200078e0214 */
[----:B------:R-:W-:Y:S01]  /*3c90*/  ISETP.LT.AND P0, PT, R231, c[0x0][0x178], !P0 ;  /* 0x00005e00e7007a0c */ /* 0x000fe20004701270 */
[----:B------:R0:W-:Y:S01]  /*3ca0*/  @P4 STG.E.U16 [R22.64], R5 ;  /* 0x0000000516004986 */ /* 0x0001e2000c101508 */
[----:B------:R-:W-:Y:S02]  /*3cb0*/  ISETP.LT.AND P4, PT, R227, c[0x0][0x178], !P6 ;  /* 0x00005e00e3007a0c */ /* 0x000fe40007781270 */
[----:B------:R-:W-:Y:S01]  /*3cc0*/  ISETP.LT.AND P6, PT, R231, c[0x0][0x178], !P6 ;  /* 0x00005e00e7007a0c */ /* 0x000fe200077c1270 */
[C---:B-1----:R-:W-:Y:S01]  /*3cd0*/  IMAD.WIDE R8, R25.reuse, 0x2, R2 ;  /* 0x0000000219087825 */ /* 0x042fe200078e0202 */
[----:B------:R-:W-:-:S02]  /*3ce0*/  IADD3 R29, R25, c[0x0][0x198], RZ ;  /* 0x00006600191d7a10 */ /* 0x000fc40007ffe0ff */
[----:B------:R-:W-:Y:S02]  /*3cf0*/  ISETP.LT.AND P1, PT, R227, c[0x0][0x178], !P5 ;  /* 0x00005e00e3007a0c */ /* 0x000fe40006f21270 */
[----:B------:R-:W-:Y:S01]  /*3d00*/  ISETP.LT.AND P5, PT, R231, c[0x0][0x178], !P5 ;  /* 0x00005e00e7007a0c */ /* 0x000fe20006fa1270 */
[----:B------:R-:W-:Y:S01]  /*3d10*/  IMAD.WIDE R16, R29, 0x2, R2 ;  /* 0x000000021d107825 */ /* 0x000fe200078e0202 */
[----:B--2---:R-:W-:Y:S02]  /*3d20*/  PRMT R0, R5, 0x7632, R0 ;  /* 0x0000763205007816 */ /* 0x004fe40000000000 */
[----:B0-----:R-:W-:Y:S01]  /*3d30*/  IADD3 R23, R29, c[0x0][0x198], RZ ;  /* 0x000066001d177a10 */ /* 0x001fe20007ffe0ff */
[----:B------:R-:W-:Y:S01]  /*3d40*/  IMAD.WIDE R4, R27, 0x2, R20 ;  /* 0x000000021b047825 */ /* 0x000fe200078e0214 */
[----:B------:R-:W-:-:S03]  /*3d50*/  PRMT R6, R7, 0x7632, R6 ;  /* 0x0000763207067816 */ /* 0x000fc60000000006 */
[----:B------:R-:W-:Y:S01]  /*3d60*/  IMAD.WIDE R18, R29, 0x2, R20 ;  /* 0x000000021d127825 */ /* 0x000fe200078e0214 */
[----:B------:R0:W-:Y:S03]  /*3d70*/  @P3 STG.E.U16 [R4.64], R7 ;  /* 0x0000000704003986 */ /* 0x0001e6000c101508 */
[C---:B------:R-:W-:Y:S01]  /*3d80*/  IMAD.WIDE R2, R23.reuse, 0x2, R2 ;  /* 0x0000000217027825 */ /* 0x040fe200078e0202 */
[----:B------:R1:W-:Y:S03]  /*3d90*/  @P4 STG.E.U16 [R8.64], R0 ;  /* 0x0000000008004986 */ /* 0x0003e6000c101508 */
[----:B------:R-:W-:Y:S01]  /*3da0*/  IMAD.WIDE R20, R23, 0x2, R20 ;  /* 0x0000000217147825 */ /* 0x000fe200078e0214 */
[----:B------:R1:W-:Y:S01]  /*3db0*/  @P6 STG.E.U16 [R10.64], R6 ;  /* 0x000000060a006986 */ /* 0x0003e2000c101508 */
[----:B0-----:R-:W-:-:S03]  /*3dc0*/  PRMT R5, R13, 0x7632, R5 ;  /* 0x000076320d057816 */ /* 0x001fc60000000005 */
[----:B------:R1:W-:Y:S04]  /*3dd0*/  @P2 STG.E.U16 [R16.64], R13 ;  /* 0x0000000d10002986 */ /* 0x0003e8000c101508 */
[----:B------:R1:W-:Y:S04]  /*3de0*/  @P0 STG.E.U16 [R18.64], R15 ;  /* 0x0000000f12000986 */ /* 0x0003e8000c101508 */
[----:B------:R1:W-:Y:S01]  /*3df0*/  @P1 STG.E.U16 [R2.64], R5 ;  /* 0x0000000502001986 */ /* 0x0003e2000c101508 */
[----:B------:R-:W-:Y:S05]  /*3e00*/  @!P5 EXIT ;  /* 0x000000000000d94d */ /* 0x000fea0003800000 */
[----:B-1----:R-:W-:-:S05]  /*3e10*/  PRMT R10, R15, 0x7632, R10 ;  /* 0x000076320f0a7816 */ /* 0x002fca000000000a */
[----:B------:R-:W-:Y:S01]  /*3e20*/  STG.E.U16 [R20.64], R10 ;  /* 0x0000000a14007986 */ /* 0x000fe2000c101508 */
[----:B------:R-:W-:Y:S05]  /*3e30*/  EXIT ;  /* 0x000000000000794d */ /* 0x000fea0003800000 */
.L_x_4:
[----:B------:R-:W-:-:S00]  /*3e40*/  BRA `(.L_x_4) ;  /* 0xfffffff000007947 */ /* 0x000fc0000383ffff */
[----:B------:R-:W-:-:S00]  /*3e50*/  NOP ;  /* 0x0000000000007918 */ /* 0x000fc00000000000 */
        /* <DEDUP_REMOVED lines=10> */
.L_x_5:


//--------------------- .nv.shared.matmul_kernel  --------------------------
	.section	.nv.shared.matmul_kernel,"aw",@nobits
	.sectionflags	@""
	.align	16
